//
// Generated by NVIDIA NVVM Compiler
//
// Compiler Build ID: CL-36424714
// Cuda compilation tools, release 13.0, V13.0.88
// Based on NVVM 20.0.0
//

.version 9.0
.target sm_100
.address_size 64

	// .globl	_Z35attention_fwd_kernel_fp16_optimizedILi64EEvPK6__halfS2_S2_PS0_iiiiif
.extern .shared .align 16 .b8 smem[];

.visible .entry _Z35attention_fwd_kernel_fp16_optimizedILi64EEvPK6__halfS2_S2_PS0_iiiiif(
	.param .u64 .ptr .align 1 _Z35attention_fwd_kernel_fp16_optimizedILi64EEvPK6__halfS2_S2_PS0_iiiiif_param_0,
	.param .u64 .ptr .align 1 _Z35attention_fwd_kernel_fp16_optimizedILi64EEvPK6__halfS2_S2_PS0_iiiiif_param_1,
	.param .u64 .ptr .align 1 _Z35attention_fwd_kernel_fp16_optimizedILi64EEvPK6__halfS2_S2_PS0_iiiiif_param_2,
	.param .u64 .ptr .align 1 _Z35attention_fwd_kernel_fp16_optimizedILi64EEvPK6__halfS2_S2_PS0_iiiiif_param_3,
	.param .u32 _Z35attention_fwd_kernel_fp16_optimizedILi64EEvPK6__halfS2_S2_PS0_iiiiif_param_4,
	.param .u32 _Z35attention_fwd_kernel_fp16_optimizedILi64EEvPK6__halfS2_S2_PS0_iiiiif_param_5,
	.param .u32 _Z35attention_fwd_kernel_fp16_optimizedILi64EEvPK6__halfS2_S2_PS0_iiiiif_param_6,
	.param .u32 _Z35attention_fwd_kernel_fp16_optimizedILi64EEvPK6__halfS2_S2_PS0_iiiiif_param_7,
	.param .u32 _Z35attention_fwd_kernel_fp16_optimizedILi64EEvPK6__halfS2_S2_PS0_iiiiif_param_8,
	.param .f32 _Z35attention_fwd_kernel_fp16_optimizedILi64EEvPK6__halfS2_S2_PS0_iiiiif_param_9
)
{
	.reg .pred 	%p<67>;
	.reg .b16 	%rs<98>;
	.reg .b32 	%r<251>;
	.reg .b32 	%f<398>;
	.reg .b64 	%rd<83>;

	ld.param.u64 	%rd13, [_Z35attention_fwd_kernel_fp16_optimizedILi64EEvPK6__halfS2_S2_PS0_iiiiif_param_0];
	ld.param.u64 	%rd14, [_Z35attention_fwd_kernel_fp16_optimizedILi64EEvPK6__halfS2_S2_PS0_iiiiif_param_1];
	ld.param.u64 	%rd15, [_Z35attention_fwd_kernel_fp16_optimizedILi64EEvPK6__halfS2_S2_PS0_iiiiif_param_2];
	ld.param.u32 	%r68, [_Z35attention_fwd_kernel_fp16_optimizedILi64EEvPK6__halfS2_S2_PS0_iiiiif_param_6];
	ld.param.u32 	%r69, [_Z35attention_fwd_kernel_fp16_optimizedILi64EEvPK6__halfS2_S2_PS0_iiiiif_param_7];
	ld.param.u32 	%r70, [_Z35attention_fwd_kernel_fp16_optimizedILi64EEvPK6__halfS2_S2_PS0_iiiiif_param_8];
	ld.param.f32 	%f58, [_Z35attention_fwd_kernel_fp16_optimizedILi64EEvPK6__halfS2_S2_PS0_iiiiif_param_9];
	cvta.to.global.u64 	%rd1, %rd14;
	cvta.to.global.u64 	%rd2, %rd13;
	cvta.to.global.u64 	%rd3, %rd15;
	mov.u32 	%r1, %ctaid.x;
	setp.ge.s32 	%p1, %r1, %r68;
	@%p1 bra 	$L__BB0_8;
	mov.u32 	%r71, %ctaid.y;
	mov.u32 	%r250, %tid.x;
	mul.lo.s32 	%r72, %r70, %r69;
	mul.lo.s32 	%r3, %r72, %r71;
	mad.lo.s32 	%r73, %r71, %r68, %r1;
	mul.lo.s32 	%r4, %r73, %r70;
	setp.lt.s32 	%p2, %r69, 1;
	mov.f32 	%f370, 0f00000000;
	@%p2 bra 	$L__BB0_5;
	mov.u32 	%r5, %ntid.x;
	and.b32  	%r6, %r250, 31;
	add.s32 	%r7, %r70, -1;
	shr.u32 	%r75, %r7, 1;
	add.s32 	%r76, %r75, 1;
	mul.f32 	%f1, %f58, 0f00000000;
	and.b32  	%r8, %r70, 2147483632;
	and.b32  	%r9, %r76, 3;
	and.b32  	%r10, %r76, -4;
	mov.f32 	%f371, 0fFF800000;
	mov.f32 	%f370, 0f00000000;
	mov.b32 	%r228, 0;
	mov.u32 	%r229, %r228;
$L__BB0_3:
	add.s32 	%r14, %r229, 64;
	min.s32 	%r15, %r69, %r14;
	and.b32  	%r16, %r15, 7;
	and.b32  	%r17, %r15, 15;
	sub.s32 	%r18, %r15, %r229;
	setp.ge.s32 	%p3, %r250, %r18;
	@%p3 bra 	$L__BB0_33;
	and.b32  	%r77, %r70, 1;
	setp.eq.b32 	%p4, %r77, 1;
	@%p4 bra 	$L__BB0_20;
	bra.uni 	$L__BB0_9;
$L__BB0_5:
	setp.ge.s32 	%p65, %r250, %r70;
	@%p65 bra 	$L__BB0_8;
	mov.u32 	%r11, %ntid.x;
$L__BB0_7:
	ld.param.u64 	%rd82, [_Z35attention_fwd_kernel_fp16_optimizedILi64EEvPK6__halfS2_S2_PS0_iiiiif_param_3];
	add.s32 	%r227, %r250, %r4;
	cvta.to.global.u64 	%rd77, %rd82;
	mul.wide.s32 	%rd78, %r227, 2;
	add.s64 	%rd79, %rd77, %rd78;
	ld.global.u16 	%rs96, [%rd79];
	// begin inline asm
	{  cvt.f32.f16 %f367, %rs96;}

	// end inline asm
	div.rn.f32 	%f368, %f367, %f370;
	// begin inline asm
	{  cvt.rn.f16.f32 %rs97, %f368;}

	// end inline asm
	st.global.u16 	[%rd79], %rs97;
	add.s32 	%r250, %r250, %r11;
	setp.lt.s32 	%p66, %r250, %r70;
	@%p66 bra 	$L__BB0_7;
$L__BB0_8:
	ret;
$L__BB0_9:
	setp.gt.s32 	%p13, %r70, 0;
	mov.u32 	%r234, %r250;
	@%p13 bra 	$L__BB0_10;
	bra.uni 	$L__BB0_19;
$L__BB0_10:
	mov.u32 	%r230, %r250;
$L__BB0_11:
	setp.lt.u32 	%p15, %r7, 6;
	add.s32 	%r100, %r230, %r229;
	mad.lo.s32 	%r20, %r100, %r70, %r3;
	mov.f32 	%f375, 0f00000000;
	mov.b32 	%r233, 0;
	@%p15 bra 	$L__BB0_14;
	mov.f32 	%f375, 0f00000000;
	mov.b32 	%r233, 0;
	mov.u32 	%r232, %r233;
$L__BB0_13:
	.pragma "nounroll";
	add.s32 	%r118, %r233, %r4;
	mul.wide.s32 	%rd30, %r118, 2;
	add.s64 	%rd31, %rd2, %rd30;
	ld.global.nc.u32 	%r102, [%rd31];
	add.s32 	%r119, %r233, %r20;
	mul.wide.s32 	%rd32, %r119, 2;
	add.s64 	%rd33, %rd1, %rd32;
	ld.global.nc.u32 	%r104, [%rd33];
	// begin inline asm
	{.reg .f16 low,high;
  mov.b32 {low,high},%r102;
  cvt.f32.f16 %f156, low;}

	// end inline asm
	// begin inline asm
	{.reg .f16 low,high;
  mov.b32 {low,high},%r102;
  cvt.f32.f16 %f157, high;}

	// end inline asm
	// begin inline asm
	{.reg .f16 low,high;
  mov.b32 {low,high},%r104;
  cvt.f32.f16 %f158, low;}

	// end inline asm
	// begin inline asm
	{.reg .f16 low,high;
  mov.b32 {low,high},%r104;
  cvt.f32.f16 %f159, high;}

	// end inline asm
	mul.f32 	%f172, %f157, %f159;
	fma.rn.f32 	%f173, %f156, %f158, %f172;
	add.f32 	%f174, %f375, %f173;
	ld.global.nc.u32 	%r106, [%rd31+4];
	ld.global.nc.u32 	%r108, [%rd33+4];
	// begin inline asm
	{.reg .f16 low,high;
  mov.b32 {low,high},%r106;
  cvt.f32.f16 %f160, low;}

	// end inline asm
	// begin inline asm
	{.reg .f16 low,high;
  mov.b32 {low,high},%r106;
  cvt.f32.f16 %f161, high;}

	// end inline asm
	// begin inline asm
	{.reg .f16 low,high;
  mov.b32 {low,high},%r108;
  cvt.f32.f16 %f162, low;}

	// end inline asm
	// begin inline asm
	{.reg .f16 low,high;
  mov.b32 {low,high},%r108;
  cvt.f32.f16 %f163, high;}

	// end inline asm
	mul.f32 	%f175, %f161, %f163;
	fma.rn.f32 	%f176, %f160, %f162, %f175;
	add.f32 	%f177, %f174, %f176;
	ld.global.nc.u32 	%r110, [%rd31+8];
	ld.global.nc.u32 	%r112, [%rd33+8];
	// begin inline asm
	{.reg .f16 low,high;
  mov.b32 {low,high},%r110;
  cvt.f32.f16 %f164, low;}

	// end inline asm
	// begin inline asm
	{.reg .f16 low,high;
  mov.b32 {low,high},%r110;
  cvt.f32.f16 %f165, high;}

	// end inline asm
	// begin inline asm
	{.reg .f16 low,high;
  mov.b32 {low,high},%r112;
  cvt.f32.f16 %f166, low;}

	// end inline asm
	// begin inline asm
	{.reg .f16 low,high;
  mov.b32 {low,high},%r112;
  cvt.f32.f16 %f167, high;}

	// end inline asm
	mul.f32 	%f178, %f165, %f167;
	fma.rn.f32 	%f179, %f164, %f166, %f178;
	add.f32 	%f180, %f177, %f179;
	ld.global.nc.u32 	%r114, [%rd31+12];
	ld.global.nc.u32 	%r116, [%rd33+12];
	// begin inline asm
	{.reg .f16 low,high;
  mov.b32 {low,high},%r114;
  cvt.f32.f16 %f168, low;}

	// end inline asm
	// begin inline asm
	{.reg .f16 low,high;
  mov.b32 {low,high},%r114;
  cvt.f32.f16 %f169, high;}

	// end inline asm
	// begin inline asm
	{.reg .f16 low,high;
  mov.b32 {low,high},%r116;
  cvt.f32.f16 %f170, low;}

	// end inline asm
	// begin inline asm
	{.reg .f16 low,high;
  mov.b32 {low,high},%r116;
  cvt.f32.f16 %f171, high;}

	// end inline asm
	mul.f32 	%f181, %f169, %f171;
	fma.rn.f32 	%f182, %f168, %f170, %f181;
	add.f32 	%f375, %f180, %f182;
	add.s32 	%r233, %r233, 8;
	add.s32 	%r232, %r232, 4;
	setp.ne.s32 	%p16, %r232, %r10;
	@%p16 bra 	$L__BB0_13;
$L__BB0_14:
	setp.eq.s32 	%p17, %r9, 0;
	@%p17 bra 	$L__BB0_18;
	setp.eq.s32 	%p18, %r9, 1;
	add.s32 	%r124, %r233, %r4;
	mul.wide.s32 	%rd34, %r124, 2;
	add.s64 	%rd4, %rd2, %rd34;
	ld.global.nc.u32 	%r120, [%rd4];
	add.s32 	%r125, %r233, %r20;
	mul.wide.s32 	%rd35, %r125, 2;
	add.s64 	%rd5, %rd1, %rd35;
	ld.global.nc.u32 	%r122, [%rd5];
	// begin inline asm
	{.reg .f16 low,high;
  mov.b32 {low,high},%r120;
  cvt.f32.f16 %f183, low;}

	// end inline asm
	// begin inline asm
	{.reg .f16 low,high;
  mov.b32 {low,high},%r120;
  cvt.f32.f16 %f184, high;}

	// end inline asm
	// begin inline asm
	{.reg .f16 low,high;
  mov.b32 {low,high},%r122;
  cvt.f32.f16 %f185, low;}

	// end inline asm
	// begin inline asm
	{.reg .f16 low,high;
  mov.b32 {low,high},%r122;
  cvt.f32.f16 %f186, high;}

	// end inline asm
	mul.f32 	%f187, %f184, %f186;
	fma.rn.f32 	%f188, %f183, %f185, %f187;
	add.f32 	%f375, %f375, %f188;
	@%p18 bra 	$L__BB0_18;
	setp.eq.s32 	%p19, %r9, 2;
	ld.global.nc.u32 	%r126, [%rd4+4];
	ld.global.nc.u32 	%r128, [%rd5+4];
	// begin inline asm
	{.reg .f16 low,high;
  mov.b32 {low,high},%r126;
  cvt.f32.f16 %f189, low;}

	// end inline asm
	// begin inline asm
	{.reg .f16 low,high;
  mov.b32 {low,high},%r126;
  cvt.f32.f16 %f190, high;}

	// end inline asm
	// begin inline asm
	{.reg .f16 low,high;
  mov.b32 {low,high},%r128;
  cvt.f32.f16 %f191, low;}

	// end inline asm
	// begin inline asm
	{.reg .f16 low,high;
  mov.b32 {low,high},%r128;
  cvt.f32.f16 %f192, high;}

	// end inline asm
	mul.f32 	%f193, %f190, %f192;
	fma.rn.f32 	%f194, %f189, %f191, %f193;
	add.f32 	%f375, %f375, %f194;
	@%p19 bra 	$L__BB0_18;
	ld.global.nc.u32 	%r130, [%rd4+8];
	ld.global.nc.u32 	%r132, [%rd5+8];
	// begin inline asm
	{.reg .f16 low,high;
  mov.b32 {low,high},%r130;
  cvt.f32.f16 %f195, low;}

	// end inline asm
	// begin inline asm
	{.reg .f16 low,high;
  mov.b32 {low,high},%r130;
  cvt.f32.f16 %f196, high;}

	// end inline asm
	// begin inline asm
	{.reg .f16 low,high;
  mov.b32 {low,high},%r132;
  cvt.f32.f16 %f197, low;}

	// end inline asm
	// begin inline asm
	{.reg .f16 low,high;
  mov.b32 {low,high},%r132;
  cvt.f32.f16 %f198, high;}

	// end inline asm
	mul.f32 	%f199, %f196, %f198;
	fma.rn.f32 	%f200, %f195, %f197, %f199;
	add.f32 	%f375, %f375, %f200;
$L__BB0_18:
	mul.f32 	%f201, %f58, %f375;
	shl.b32 	%r134, %r230, 2;
	mov.u32 	%r135, smem;
	add.s32 	%r136, %r135, %r134;
	st.shared.f32 	[%r136], %f201;
	add.s32 	%r230, %r230, %r5;
	setp.lt.s32 	%p20, %r230, %r18;
	@%p20 bra 	$L__BB0_11;
	bra.uni 	$L__BB0_33;
$L__BB0_19:
	shl.b32 	%r96, %r234, 2;
	mov.u32 	%r97, smem;
	add.s32 	%r98, %r97, %r96;
	st.shared.f32 	[%r98], %f1;
	add.s32 	%r234, %r234, %r5;
	setp.lt.s32 	%p14, %r234, %r18;
	@%p14 bra 	$L__BB0_19;
	bra.uni 	$L__BB0_33;
$L__BB0_20:
	setp.gt.s32 	%p5, %r70, 0;
	mov.u32 	%r242, %r250;
	@%p5 bra 	$L__BB0_21;
	bra.uni 	$L__BB0_32;
$L__BB0_21:
	mov.u32 	%r235, %r250;
$L__BB0_22:
	setp.lt.u32 	%p7, %r7, 15;
	add.s32 	%r82, %r235, %r229;
	mad.lo.s32 	%r30, %r82, %r70, %r3;
	mov.f32 	%f377, 0f00000000;
	mov.b32 	%r240, 0;
	@%p7 bra 	$L__BB0_25;
	and.b32  	%r83, %r70, 2147483632;
	neg.s32 	%r238, %r83;
	mov.f32 	%f377, 0f00000000;
	mov.u32 	%r236, %r30;
	mov.u32 	%r237, %r4;
$L__BB0_24:
	.pragma "nounroll";
	mul.wide.s32 	%rd16, %r237, 2;
	add.s64 	%rd17, %rd2, %rd16;
	mul.wide.s32 	%rd18, %r236, 2;
	add.s64 	%rd19, %rd1, %rd18;
	ld.global.nc.u16 	%rs1, [%rd17];
	// begin inline asm
	{  cvt.f32.f16 %f64, %rs1;}

	// end inline asm
	ld.global.nc.u16 	%rs2, [%rd19];
	// begin inline asm
	{  cvt.f32.f16 %f65, %rs2;}

	// end inline asm
	fma.rn.f32 	%f96, %f64, %f65, %f377;
	ld.global.nc.u16 	%rs3, [%rd17+2];
	// begin inline asm
	{  cvt.f32.f16 %f66, %rs3;}

	// end inline asm
	ld.global.nc.u16 	%rs4, [%rd19+2];
	// begin inline asm
	{  cvt.f32.f16 %f67, %rs4;}

	// end inline asm
	fma.rn.f32 	%f97, %f66, %f67, %f96;
	ld.global.nc.u16 	%rs5, [%rd17+4];
	// begin inline asm
	{  cvt.f32.f16 %f68, %rs5;}

	// end inline asm
	ld.global.nc.u16 	%rs6, [%rd19+4];
	// begin inline asm
	{  cvt.f32.f16 %f69, %rs6;}

	// end inline asm
	fma.rn.f32 	%f98, %f68, %f69, %f97;
	ld.global.nc.u16 	%rs7, [%rd17+6];
	// begin inline asm
	{  cvt.f32.f16 %f70, %rs7;}

	// end inline asm
	ld.global.nc.u16 	%rs8, [%rd19+6];
	// begin inline asm
	{  cvt.f32.f16 %f71, %rs8;}

	// end inline asm
	fma.rn.f32 	%f99, %f70, %f71, %f98;
	ld.global.nc.u16 	%rs9, [%rd17+8];
	// begin inline asm
	{  cvt.f32.f16 %f72, %rs9;}

	// end inline asm
	ld.global.nc.u16 	%rs10, [%rd19+8];
	// begin inline asm
	{  cvt.f32.f16 %f73, %rs10;}

	// end inline asm
	fma.rn.f32 	%f100, %f72, %f73, %f99;
	ld.global.nc.u16 	%rs11, [%rd17+10];
	// begin inline asm
	{  cvt.f32.f16 %f74, %rs11;}

	// end inline asm
	ld.global.nc.u16 	%rs12, [%rd19+10];
	// begin inline asm
	{  cvt.f32.f16 %f75, %rs12;}

	// end inline asm
	fma.rn.f32 	%f101, %f74, %f75, %f100;
	ld.global.nc.u16 	%rs13, [%rd17+12];
	// begin inline asm
	{  cvt.f32.f16 %f76, %rs13;}

	// end inline asm
	ld.global.nc.u16 	%rs14, [%rd19+12];
	// begin inline asm
	{  cvt.f32.f16 %f77, %rs14;}

	// end inline asm
	fma.rn.f32 	%f102, %f76, %f77, %f101;
	ld.global.nc.u16 	%rs15, [%rd17+14];
	// begin inline asm
	{  cvt.f32.f16 %f78, %rs15;}

	// end inline asm
	ld.global.nc.u16 	%rs16, [%rd19+14];
	// begin inline asm
	{  cvt.f32.f16 %f79, %rs16;}

	// end inline asm
	fma.rn.f32 	%f103, %f78, %f79, %f102;
	ld.global.nc.u16 	%rs17, [%rd17+16];
	// begin inline asm
	{  cvt.f32.f16 %f80, %rs17;}

	// end inline asm
	ld.global.nc.u16 	%rs18, [%rd19+16];
	// begin inline asm
	{  cvt.f32.f16 %f81, %rs18;}

	// end inline asm
	fma.rn.f32 	%f104, %f80, %f81, %f103;
	ld.global.nc.u16 	%rs19, [%rd17+18];
	// begin inline asm
	{  cvt.f32.f16 %f82, %rs19;}

	// end inline asm
	ld.global.nc.u16 	%rs20, [%rd19+18];
	// begin inline asm
	{  cvt.f32.f16 %f83, %rs20;}

	// end inline asm
	fma.rn.f32 	%f105, %f82, %f83, %f104;
	ld.global.nc.u16 	%rs21, [%rd17+20];
	// begin inline asm
	{  cvt.f32.f16 %f84, %rs21;}

	// end inline asm
	ld.global.nc.u16 	%rs22, [%rd19+20];
	// begin inline asm
	{  cvt.f32.f16 %f85, %rs22;}

	// end inline asm
	fma.rn.f32 	%f106, %f84, %f85, %f105;
	ld.global.nc.u16 	%rs23, [%rd17+22];
	// begin inline asm
	{  cvt.f32.f16 %f86, %rs23;}

	// end inline asm
	ld.global.nc.u16 	%rs24, [%rd19+22];
	// begin inline asm
	{  cvt.f32.f16 %f87, %rs24;}

	// end inline asm
	fma.rn.f32 	%f107, %f86, %f87, %f106;
	ld.global.nc.u16 	%rs25, [%rd17+24];
	// begin inline asm
	{  cvt.f32.f16 %f88, %rs25;}

	// end inline asm
	ld.global.nc.u16 	%rs26, [%rd19+24];
	// begin inline asm
	{  cvt.f32.f16 %f89, %rs26;}

	// end inline asm
	fma.rn.f32 	%f108, %f88, %f89, %f107;
	ld.global.nc.u16 	%rs27, [%rd17+26];
	// begin inline asm
	{  cvt.f32.f16 %f90, %rs27;}

	// end inline asm
	ld.global.nc.u16 	%rs28, [%rd19+26];
	// begin inline asm
	{  cvt.f32.f16 %f91, %rs28;}

	// end inline asm
	fma.rn.f32 	%f109, %f90, %f91, %f108;
	ld.global.nc.u16 	%rs29, [%rd17+28];
	// begin inline asm
	{  cvt.f32.f16 %f92, %rs29;}

	// end inline asm
	ld.global.nc.u16 	%rs30, [%rd19+28];
	// begin inline asm
	{  cvt.f32.f16 %f93, %rs30;}

	// end inline asm
	fma.rn.f32 	%f110, %f92, %f93, %f109;
	ld.global.nc.u16 	%rs31, [%rd17+30];
	// begin inline asm
	{  cvt.f32.f16 %f94, %rs31;}

	// end inline asm
	ld.global.nc.u16 	%rs32, [%rd19+30];
	// begin inline asm
	{  cvt.f32.f16 %f95, %rs32;}

	// end inline asm
	fma.rn.f32 	%f377, %f94, %f95, %f110;
	add.s32 	%r238, %r238, 16;
	add.s32 	%r237, %r237, 16;
	add.s32 	%r236, %r236, 16;
	setp.ne.s32 	%p8, %r238, 0;
	mov.u32 	%r240, %r8;
	@%p8 bra 	$L__BB0_24;
$L__BB0_25:
	and.b32  	%r84, %r70, 8;
	setp.eq.s32 	%p9, %r84, 0;
	@%p9 bra 	$L__BB0_27;
	add.s32 	%r85, %r240, %r4;
	mul.wide.s32 	%rd20, %r85, 2;
	add.s64 	%rd21, %rd2, %rd20;
	ld.global.nc.u16 	%rs33, [%rd21];
	// begin inline asm
	{  cvt.f32.f16 %f111, %rs33;}

	// end inline asm
	add.s32 	%r86, %r240, %r30;
	mul.wide.s32 	%rd22, %r86, 2;
	add.s64 	%rd23, %rd1, %rd22;
	ld.global.nc.u16 	%rs34, [%rd23];
	// begin inline asm
	{  cvt.f32.f16 %f112, %rs34;}

	// end inline asm
	fma.rn.f32 	%f127, %f111, %f112, %f377;
	ld.global.nc.u16 	%rs35, [%rd21+2];
	// begin inline asm
	{  cvt.f32.f16 %f113, %rs35;}

	// end inline asm
	ld.global.nc.u16 	%rs36, [%rd23+2];
	// begin inline asm
	{  cvt.f32.f16 %f114, %rs36;}

	// end inline asm
	fma.rn.f32 	%f128, %f113, %f114, %f127;
	ld.global.nc.u16 	%rs37, [%rd21+4];
	// begin inline asm
	{  cvt.f32.f16 %f115, %rs37;}

	// end inline asm
	ld.global.nc.u16 	%rs38, [%rd23+4];
	// begin inline asm
	{  cvt.f32.f16 %f116, %rs38;}

	// end inline asm
	fma.rn.f32 	%f129, %f115, %f116, %f128;
	ld.global.nc.u16 	%rs39, [%rd21+6];
	// begin inline asm
	{  cvt.f32.f16 %f117, %rs39;}

	// end inline asm
	ld.global.nc.u16 	%rs40, [%rd23+6];
	// begin inline asm
	{  cvt.f32.f16 %f118, %rs40;}

	// end inline asm
	fma.rn.f32 	%f130, %f117, %f118, %f129;
	ld.global.nc.u16 	%rs41, [%rd21+8];
	// begin inline asm
	{  cvt.f32.f16 %f119, %rs41;}

	// end inline asm
	ld.global.nc.u16 	%rs42, [%rd23+8];
	// begin inline asm
	{  cvt.f32.f16 %f120, %rs42;}

	// end inline asm
	fma.rn.f32 	%f131, %f119, %f120, %f130;
	ld.global.nc.u16 	%rs43, [%rd21+10];
	// begin inline asm
	{  cvt.f32.f16 %f121, %rs43;}

	// end inline asm
	ld.global.nc.u16 	%rs44, [%rd23+10];
	// begin inline asm
	{  cvt.f32.f16 %f122, %rs44;}

	// end inline asm
	fma.rn.f32 	%f132, %f121, %f122, %f131;
	ld.global.nc.u16 	%rs45, [%rd21+12];
	// begin inline asm
	{  cvt.f32.f16 %f123, %rs45;}

	// end inline asm
	ld.global.nc.u16 	%rs46, [%rd23+12];
	// begin inline asm
	{  cvt.f32.f16 %f124, %rs46;}

	// end inline asm
	fma.rn.f32 	%f133, %f123, %f124, %f132;
	ld.global.nc.u16 	%rs47, [%rd21+14];
	// begin inline asm
	{  cvt.f32.f16 %f125, %rs47;}

	// end inline asm
	ld.global.nc.u16 	%rs48, [%rd23+14];
	// begin inline asm
	{  cvt.f32.f16 %f126, %rs48;}

	// end inline asm
	fma.rn.f32 	%f377, %f125, %f126, %f133;
	add.s32 	%r240, %r240, 8;
$L__BB0_27:
	and.b32  	%r87, %r70, 4;
	setp.eq.s32 	%p10, %r87, 0;
	@%p10 bra 	$L__BB0_29;
	add.s32 	%r88, %r240, %r4;
	mul.wide.s32 	%rd24, %r88, 2;
	add.s64 	%rd25, %rd2, %rd24;
	ld.global.nc.u16 	%rs49, [%rd25];
	// begin inline asm
	{  cvt.f32.f16 %f134, %rs49;}

	// end inline asm
	add.s32 	%r89, %r240, %r30;
	mul.wide.s32 	%rd26, %r89, 2;
	add.s64 	%rd27, %rd1, %rd26;
	ld.global.nc.u16 	%rs50, [%rd27];
	// begin inline asm
	{  cvt.f32.f16 %f135, %rs50;}

	// end inline asm
	fma.rn.f32 	%f142, %f134, %f135, %f377;
	ld.global.nc.u16 	%rs51, [%rd25+2];
	// begin inline asm
	{  cvt.f32.f16 %f136, %rs51;}

	// end inline asm
	ld.global.nc.u16 	%rs52, [%rd27+2];
	// begin inline asm
	{  cvt.f32.f16 %f137, %rs52;}

	// end inline asm
	fma.rn.f32 	%f143, %f136, %f137, %f142;
	ld.global.nc.u16 	%rs53, [%rd25+4];
	// begin inline asm
	{  cvt.f32.f16 %f138, %rs53;}

	// end inline asm
	ld.global.nc.u16 	%rs54, [%rd27+4];
	// begin inline asm
	{  cvt.f32.f16 %f139, %rs54;}

	// end inline asm
	fma.rn.f32 	%f144, %f138, %f139, %f143;
	ld.global.nc.u16 	%rs55, [%rd25+6];
	// begin inline asm
	{  cvt.f32.f16 %f140, %rs55;}

	// end inline asm
	ld.global.nc.u16 	%rs56, [%rd27+6];
	// begin inline asm
	{  cvt.f32.f16 %f141, %rs56;}

	// end inline asm
	fma.rn.f32 	%f377, %f140, %f141, %f144;
	add.s32 	%r240, %r240, 4;
$L__BB0_29:
	and.b32  	%r90, %r70, 3;
	setp.eq.s32 	%p11, %r90, 1;
	add.s32 	%r91, %r240, %r4;
	mul.wide.s32 	%rd28, %r91, 2;
	add.s64 	%rd6, %rd2, %rd28;
	ld.global.nc.u16 	%rs57, [%rd6];
	// begin inline asm
	{  cvt.f32.f16 %f145, %rs57;}

	// end inline asm
	add.s32 	%r92, %r240, %r30;
	mul.wide.s32 	%rd29, %r92, 2;
	add.s64 	%rd7, %rd1, %rd29;
	ld.global.nc.u16 	%rs58, [%rd7];
	// begin inline asm
	{  cvt.f32.f16 %f146, %rs58;}

	// end inline asm
	fma.rn.f32 	%f380, %f145, %f146, %f377;
	@%p11 bra 	$L__BB0_31;
	ld.global.nc.u16 	%rs59, [%rd6+2];
	// begin inline asm
	{  cvt.f32.f16 %f147, %rs59;}

	// end inline asm
	ld.global.nc.u16 	%rs60, [%rd7+2];
	// begin inline asm
	{  cvt.f32.f16 %f148, %rs60;}

	// end inline asm
	fma.rn.f32 	%f151, %f147, %f148, %f380;
	ld.global.nc.u16 	%rs61, [%rd6+4];
	// begin inline asm
	{  cvt.f32.f16 %f149, %rs61;}

	// end inline asm
	ld.global.nc.u16 	%rs62, [%rd7+4];
	// begin inline asm
	{  cvt.f32.f16 %f150, %rs62;}

	// end inline asm
	fma.rn.f32 	%f380, %f149, %f150, %f151;
$L__BB0_31:
	mul.f32 	%f152, %f58, %f380;
	shl.b32 	%r93, %r235, 2;
	mov.u32 	%r94, smem;
	add.s32 	%r95, %r94, %r93;
	st.shared.f32 	[%r95], %f152;
	add.s32 	%r235, %r235, %r5;
	setp.lt.s32 	%p12, %r235, %r18;
	@%p12 bra 	$L__BB0_22;
	bra.uni 	$L__BB0_33;
$L__BB0_32:
	shl.b32 	%r78, %r242, 2;
	mov.u32 	%r79, smem;
	add.s32 	%r80, %r79, %r78;
	st.shared.f32 	[%r80], %f1;
	add.s32 	%r242, %r242, %r5;
	setp.lt.s32 	%p6, %r242, %r18;
	@%p6 bra 	$L__BB0_32;
$L__BB0_33:
	setp.ge.s32 	%p21, %r250, %r18;
	bar.sync 	0;
	mov.f32 	%f382, 0fFF800000;
	@%p21 bra 	$L__BB0_36;
	mov.f32 	%f382, 0fFF800000;
	mov.u32 	%r243, %r250;
$L__BB0_35:
	shl.b32 	%r137, %r243, 2;
	mov.u32 	%r138, smem;
	add.s32 	%r139, %r138, %r137;
	ld.shared.f32 	%f204, [%r139];
	max.f32 	%f382, %f382, %f204;
	add.s32 	%r243, %r243, %r5;
	setp.lt.s32 	%p22, %r243, %r18;
	@%p22 bra 	$L__BB0_35;
$L__BB0_36:
	shr.u32 	%r140, %r250, 3;
	mov.u32 	%r141, smem;
	add.s32 	%r142, %r141, %r140;
	add.s32 	%r48, %r142, 256;
	setp.ne.s32 	%p23, %r6, 0;
	mov.b32 	%r143, %f382;
	shfl.sync.bfly.b32	%r144|%p24, %r143, 16, 31, -1;
	mov.b32 	%f205, %r144;
	max.f32 	%f206, %f382, %f205;
	mov.b32 	%r145, %f206;
	shfl.sync.bfly.b32	%r146|%p25, %r145, 8, 31, -1;
	mov.b32 	%f207, %r146;
	max.f32 	%f208, %f206, %f207;
	mov.b32 	%r147, %f208;
	shfl.sync.bfly.b32	%r148|%p26, %r147, 4, 31, -1;
	mov.b32 	%f209, %r148;
	max.f32 	%f210, %f208, %f209;
	mov.b32 	%r149, %f210;
	shfl.sync.bfly.b32	%r150|%p27, %r149, 2, 31, -1;
	mov.b32 	%f211, %r150;
	max.f32 	%f212, %f210, %f211;
	mov.b32 	%r151, %f212;
	shfl.sync.bfly.b32	%r152|%p28, %r151, 1, 31, -1;
	mov.b32 	%f213, %r152;
	max.f32 	%f384, %f212, %f213;
	@%p23 bra 	$L__BB0_38;
	st.shared.f32 	[%r48], %f384;
$L__BB0_38:
	setp.gt.u32 	%p29, %r250, 31;
	bar.sync 	0;
	@%p29 bra 	$L__BB0_42;
	add.s32 	%r153, %r5, 31;
	shr.u32 	%r154, %r153, 5;
	setp.ge.u32 	%p30, %r250, %r154;
	mov.f32 	%f383, 0fFF800000;
	@%p30 bra 	$L__BB0_41;
	shl.b32 	%r155, %r6, 2;
	add.s32 	%r157, %r141, %r155;
	ld.shared.f32 	%f383, [%r157+256];
$L__BB0_41:
	mov.b32 	%r158, %f383;
	shfl.sync.bfly.b32	%r159|%p31, %r158, 16, 31, -1;
	mov.b32 	%f215, %r159;
	max.f32 	%f216, %f383, %f215;
	mov.b32 	%r160, %f216;
	shfl.sync.bfly.b32	%r161|%p32, %r160, 8, 31, -1;
	mov.b32 	%f217, %r161;
	max.f32 	%f218, %f216, %f217;
	mov.b32 	%r162, %f218;
	shfl.sync.bfly.b32	%r163|%p33, %r162, 4, 31, -1;
	mov.b32 	%f219, %r163;
	max.f32 	%f220, %f218, %f219;
	mov.b32 	%r164, %f220;
	shfl.sync.bfly.b32	%r165|%p34, %r164, 2, 31, -1;
	mov.b32 	%f221, %r165;
	max.f32 	%f222, %f220, %f221;
	mov.b32 	%r166, %f222;
	shfl.sync.bfly.b32	%r167|%p35, %r166, 1, 31, -1;
	mov.b32 	%f223, %r167;
	max.f32 	%f384, %f222, %f223;
$L__BB0_42:
	setp.ge.s32 	%p36, %r250, %r18;
	bar.sync 	0;
	max.f32 	%f31, %f371, %f384;
	sub.f32 	%f225, %f371, %f31;
	fma.rn.f32 	%f226, %f225, 0f3BBB989D, 0f3F000000;
	cvt.sat.f32.f32 	%f227, %f226;
	mov.f32 	%f228, 0f4B400001;
	mov.f32 	%f229, 0f437C0000;
	fma.rm.f32 	%f230, %f227, %f229, %f228;
	add.f32 	%f231, %f230, 0fCB40007F;
	neg.f32 	%f232, %f231;
	fma.rn.f32 	%f233, %f225, 0f3FB8AA3B, %f232;
	fma.rn.f32 	%f234, %f225, 0f32A57060, %f233;
	mov.b32 	%r168, %f230;
	shl.b32 	%r169, %r168, 23;
	mov.b32 	%f235, %r169;
	ex2.approx.ftz.f32 	%f236, %f234;
	mul.f32 	%f32, %f236, %f235;
	mov.f32 	%f386, 0f00000000;
	@%p36 bra 	$L__BB0_45;
	mov.f32 	%f386, 0f00000000;
	mov.u32 	%r244, %r250;
$L__BB0_44:
	shl.b32 	%r170, %r244, 2;
	add.s32 	%r172, %r141, %r170;
	ld.shared.f32 	%f238, [%r172];
	sub.f32 	%f239, %f238, %f31;
	fma.rn.f32 	%f240, %f239, 0f3BBB989D, 0f3F000000;
	cvt.sat.f32.f32 	%f241, %f240;
	mov.f32 	%f242, 0f4B400001;
	mov.f32 	%f243, 0f437C0000;
	fma.rm.f32 	%f244, %f241, %f243, %f242;
	add.f32 	%f245, %f244, 0fCB40007F;
	neg.f32 	%f246, %f245;
	fma.rn.f32 	%f247, %f239, 0f3FB8AA3B, %f246;
	fma.rn.f32 	%f248, %f239, 0f32A57060, %f247;
	mov.b32 	%r173, %f244;
	shl.b32 	%r174, %r173, 23;
	mov.b32 	%f249, %r174;
	ex2.approx.ftz.f32 	%f250, %f248;
	mul.f32 	%f251, %f250, %f249;
	st.shared.f32 	[%r172], %f251;
	add.f32 	%f386, %f386, %f251;
	add.s32 	%r244, %r244, %r5;
	setp.lt.s32 	%p37, %r244, %r18;
	@%p37 bra 	$L__BB0_44;
$L__BB0_45:
	setp.ne.s32 	%p38, %r6, 0;
	mov.b32 	%r175, %f386;
	shfl.sync.bfly.b32	%r176|%p39, %r175, 16, 31, -1;
	mov.b32 	%f252, %r176;
	add.f32 	%f253, %f386, %f252;
	mov.b32 	%r177, %f253;
	shfl.sync.bfly.b32	%r178|%p40, %r177, 8, 31, -1;
	mov.b32 	%f254, %r178;
	add.f32 	%f255, %f253, %f254;
	mov.b32 	%r179, %f255;
	shfl.sync.bfly.b32	%r180|%p41, %r179, 4, 31, -1;
	mov.b32 	%f256, %r180;
	add.f32 	%f257, %f255, %f256;
	mov.b32 	%r181, %f257;
	shfl.sync.bfly.b32	%r182|%p42, %r181, 2, 31, -1;
	mov.b32 	%f258, %r182;
	add.f32 	%f259, %f257, %f258;
	mov.b32 	%r183, %f259;
	shfl.sync.bfly.b32	%r184|%p43, %r183, 1, 31, -1;
	mov.b32 	%f260, %r184;
	add.f32 	%f388, %f259, %f260;
	@%p38 bra 	$L__BB0_47;
	st.shared.f32 	[%r48], %f388;
$L__BB0_47:
	setp.gt.u32 	%p44, %r250, 31;
	bar.sync 	0;
	@%p44 bra 	$L__BB0_51;
	add.s32 	%r185, %r5, 31;
	shr.u32 	%r186, %r185, 5;
	setp.ge.u32 	%p45, %r250, %r186;
	mov.f32 	%f387, 0f00000000;
	@%p45 bra 	$L__BB0_50;
	shl.b32 	%r187, %r6, 2;
	add.s32 	%r189, %r141, %r187;
	ld.shared.f32 	%f387, [%r189+256];
$L__BB0_50:
	mov.b32 	%r190, %f387;
	shfl.sync.bfly.b32	%r191|%p46, %r190, 16, 31, -1;
	mov.b32 	%f262, %r191;
	add.f32 	%f263, %f387, %f262;
	mov.b32 	%r192, %f263;
	shfl.sync.bfly.b32	%r193|%p47, %r192, 8, 31, -1;
	mov.b32 	%f264, %r193;
	add.f32 	%f265, %f263, %f264;
	mov.b32 	%r194, %f265;
	shfl.sync.bfly.b32	%r195|%p48, %r194, 4, 31, -1;
	mov.b32 	%f266, %r195;
	add.f32 	%f267, %f265, %f266;
	mov.b32 	%r196, %f267;
	shfl.sync.bfly.b32	%r197|%p49, %r196, 2, 31, -1;
	mov.b32 	%f268, %r197;
	add.f32 	%f269, %f267, %f268;
	mov.b32 	%r198, %f269;
	shfl.sync.bfly.b32	%r199|%p50, %r198, 1, 31, -1;
	mov.b32 	%f270, %r199;
	add.f32 	%f388, %f269, %f270;
$L__BB0_51:
	setp.ge.s32 	%p51, %r250, %r70;
	bar.sync 	0;
	fma.rn.f32 	%f370, %f370, %f32, %f388;
	@%p51 bra 	$L__BB0_70;
	shl.b32 	%r200, %r228, 6;
	sub.s32 	%r201, %r15, %r200;
	sub.s32 	%r51, %r201, %r17;
	and.b32  	%r52, %r15, 3;
	add.s32 	%r53, %r201, -1;
	mov.u32 	%r245, %r250;
$L__BB0_53:
	ld.param.u64 	%rd80, [_Z35attention_fwd_kernel_fp16_optimizedILi64EEvPK6__halfS2_S2_PS0_iiiiif_param_3];
	setp.eq.s32 	%p52, %r229, 0;
	add.s32 	%r202, %r245, %r4;
	cvta.to.global.u64 	%rd36, %rd80;
	mul.wide.s32 	%rd37, %r202, 2;
	add.s64 	%rd8, %rd36, %rd37;
	mov.f32 	%f389, 0f00000000;
	@%p52 bra 	$L__BB0_55;
	ld.global.u16 	%rs63, [%rd8];
	// begin inline asm
	{  cvt.f32.f16 %f389, %rs63;}

	// end inline asm
$L__BB0_55:
	setp.lt.s32 	%p53, %r18, 1;
	mov.f32 	%f397, 0f00000000;
	@%p53 bra 	$L__BB0_69;
	setp.lt.u32 	%p54, %r53, 15;
	add.s32 	%r55, %r245, %r3;
	mov.f32 	%f397, 0f00000000;
	mov.b32 	%r248, 0;
	@%p54 bra 	$L__BB0_59;
	mov.f32 	%f397, 0f00000000;
	mov.b32 	%r246, 0;
$L__BB0_58:
	.pragma "nounroll";
	add.s32 	%r205, %r246, %r229;
	mad.lo.s32 	%r206, %r205, %r70, %r55;
	mul.wide.s32 	%rd38, %r206, 2;
	add.s64 	%rd39, %rd3, %rd38;
	ld.global.nc.u16 	%rs64, [%rd39];
	// begin inline asm
	{  cvt.f32.f16 %f277, %rs64;}

	// end inline asm
	shl.b32 	%r207, %r246, 2;
	mov.u32 	%r208, smem;
	add.s32 	%r209, %r208, %r207;
	ld.shared.v4.f32 	{%f293, %f294, %f295, %f296}, [%r209];
	fma.rn.f32 	%f297, %f277, %f293, %f397;
	mul.wide.s32 	%rd40, %r70, 2;
	add.s64 	%rd41, %rd39, %rd40;
	ld.global.nc.u16 	%rs65, [%rd41];
	// begin inline asm
	{  cvt.f32.f16 %f278, %rs65;}

	// end inline asm
	fma.rn.f32 	%f298, %f278, %f294, %f297;
	add.s64 	%rd42, %rd41, %rd40;
	ld.global.nc.u16 	%rs66, [%rd42];
	// begin inline asm
	{  cvt.f32.f16 %f279, %rs66;}

	// end inline asm
	fma.rn.f32 	%f299, %f279, %f295, %f298;
	add.s64 	%rd43, %rd42, %rd40;
	ld.global.nc.u16 	%rs67, [%rd43];
	// begin inline asm
	{  cvt.f32.f16 %f280, %rs67;}

	// end inline asm
	fma.rn.f32 	%f300, %f280, %f296, %f299;
	add.s64 	%rd44, %rd43, %rd40;
	ld.global.nc.u16 	%rs68, [%rd44];
	// begin inline asm
	{  cvt.f32.f16 %f281, %rs68;}

	// end inline asm
	ld.shared.v4.f32 	{%f301, %f302, %f303, %f304}, [%r209+16];
	fma.rn.f32 	%f305, %f281, %f301, %f300;
	add.s64 	%rd45, %rd44, %rd40;
	ld.global.nc.u16 	%rs69, [%rd45];
	// begin inline asm
	{  cvt.f32.f16 %f282, %rs69;}

	// end inline asm
	fma.rn.f32 	%f306, %f282, %f302, %f305;
	add.s64 	%rd46, %rd45, %rd40;
	ld.global.nc.u16 	%rs70, [%rd46];
	// begin inline asm
	{  cvt.f32.f16 %f283, %rs70;}

	// end inline asm
	fma.rn.f32 	%f307, %f283, %f303, %f306;
	add.s64 	%rd47, %rd46, %rd40;
	ld.global.nc.u16 	%rs71, [%rd47];
	// begin inline asm
	{  cvt.f32.f16 %f284, %rs71;}

	// end inline asm
	fma.rn.f32 	%f308, %f284, %f304, %f307;
	add.s64 	%rd48, %rd47, %rd40;
	ld.global.nc.u16 	%rs72, [%rd48];
	// begin inline asm
	{  cvt.f32.f16 %f285, %rs72;}

	// end inline asm
	ld.shared.v4.f32 	{%f309, %f310, %f311, %f312}, [%r209+32];
	fma.rn.f32 	%f313, %f285, %f309, %f308;
	add.s64 	%rd49, %rd48, %rd40;
	ld.global.nc.u16 	%rs73, [%rd49];
	// begin inline asm
	{  cvt.f32.f16 %f286, %rs73;}

	// end inline asm
	fma.rn.f32 	%f314, %f286, %f310, %f313;
	add.s64 	%rd50, %rd49, %rd40;
	ld.global.nc.u16 	%rs74, [%rd50];
	// begin inline asm
	{  cvt.f32.f16 %f287, %rs74;}

	// end inline asm
	fma.rn.f32 	%f315, %f287, %f311, %f314;
	add.s64 	%rd51, %rd50, %rd40;
	ld.global.nc.u16 	%rs75, [%rd51];
	// begin inline asm
	{  cvt.f32.f16 %f288, %rs75;}

	// end inline asm
	fma.rn.f32 	%f316, %f288, %f312, %f315;
	add.s64 	%rd52, %rd51, %rd40;
	ld.global.nc.u16 	%rs76, [%rd52];
	// begin inline asm
	{  cvt.f32.f16 %f289, %rs76;}

	// end inline asm
	ld.shared.v4.f32 	{%f317, %f318, %f319, %f320}, [%r209+48];
	fma.rn.f32 	%f321, %f289, %f317, %f316;
	add.s64 	%rd53, %rd52, %rd40;
	ld.global.nc.u16 	%rs77, [%rd53];
	// begin inline asm
	{  cvt.f32.f16 %f290, %rs77;}

	// end inline asm
	fma.rn.f32 	%f322, %f290, %f318, %f321;
	add.s64 	%rd54, %rd53, %rd40;
	ld.global.nc.u16 	%rs78, [%rd54];
	// begin inline asm
	{  cvt.f32.f16 %f291, %rs78;}

	// end inline asm
	fma.rn.f32 	%f323, %f291, %f319, %f322;
	add.s64 	%rd55, %rd54, %rd40;
	ld.global.nc.u16 	%rs79, [%rd55];
	// begin inline asm
	{  cvt.f32.f16 %f292, %rs79;}

	// end inline asm
	fma.rn.f32 	%f397, %f292, %f320, %f323;
	add.s32 	%r246, %r246, 16;
	setp.ne.s32 	%p55, %r246, %r51;
	mov.u32 	%r248, %r51;
	@%p55 bra 	$L__BB0_58;
$L__BB0_59:
	setp.eq.s32 	%p56, %r17, 0;
	@%p56 bra 	$L__BB0_69;
	add.s32 	%r210, %r17, -1;
	setp.lt.u32 	%p57, %r210, 7;
	@%p57 bra 	$L__BB0_62;
	add.s32 	%r211, %r248, %r229;
	mad.lo.s32 	%r212, %r211, %r70, %r55;
	mul.wide.s32 	%rd56, %r212, 2;
	add.s64 	%rd57, %rd3, %rd56;
	ld.global.nc.u16 	%rs80, [%rd57];
	// begin inline asm
	{  cvt.f32.f16 %f325, %rs80;}

	// end inline asm
	shl.b32 	%r213, %r248, 2;
	mov.u32 	%r214, smem;
	add.s32 	%r215, %r214, %r213;
	ld.shared.f32 	%f333, [%r215];
	fma.rn.f32 	%f334, %f325, %f333, %f397;
	mul.wide.s32 	%rd58, %r70, 2;
	add.s64 	%rd59, %rd57, %rd58;
	ld.global.nc.u16 	%rs81, [%rd59];
	// begin inline asm
	{  cvt.f32.f16 %f326, %rs81;}

	// end inline asm
	ld.shared.f32 	%f335, [%r215+4];
	fma.rn.f32 	%f336, %f326, %f335, %f334;
	add.s64 	%rd60, %rd59, %rd58;
	ld.global.nc.u16 	%rs82, [%rd60];
	// begin inline asm
	{  cvt.f32.f16 %f327, %rs82;}

	// end inline asm
	ld.shared.f32 	%f337, [%r215+8];
	fma.rn.f32 	%f338, %f327, %f337, %f336;
	add.s64 	%rd61, %rd60, %rd58;
	ld.global.nc.u16 	%rs83, [%rd61];
	// begin inline asm
	{  cvt.f32.f16 %f328, %rs83;}

	// end inline asm
	ld.shared.f32 	%f339, [%r215+12];
	fma.rn.f32 	%f340, %f328, %f339, %f338;
	add.s64 	%rd62, %rd61, %rd58;
	ld.global.nc.u16 	%rs84, [%rd62];
	// begin inline asm
	{  cvt.f32.f16 %f329, %rs84;}

	// end inline asm
	ld.shared.f32 	%f341, [%r215+16];
	fma.rn.f32 	%f342, %f329, %f341, %f340;
	add.s64 	%rd63, %rd62, %rd58;
	ld.global.nc.u16 	%rs85, [%rd63];
	// begin inline asm
	{  cvt.f32.f16 %f330, %rs85;}

	// end inline asm
	ld.shared.f32 	%f343, [%r215+20];
	fma.rn.f32 	%f344, %f330, %f343, %f342;
	add.s64 	%rd64, %rd63, %rd58;
	ld.global.nc.u16 	%rs86, [%rd64];
	// begin inline asm
	{  cvt.f32.f16 %f331, %rs86;}

	// end inline asm
	ld.shared.f32 	%f345, [%r215+24];
	fma.rn.f32 	%f346, %f331, %f345, %f344;
	add.s64 	%rd65, %rd64, %rd58;
	ld.global.nc.u16 	%rs87, [%rd65];
	// begin inline asm
	{  cvt.f32.f16 %f332, %rs87;}

	// end inline asm
	ld.shared.f32 	%f347, [%r215+28];
	fma.rn.f32 	%f397, %f332, %f347, %f346;
	add.s32 	%r248, %r248, 8;
$L__BB0_62:
	setp.eq.s32 	%p58, %r16, 0;
	@%p58 bra 	$L__BB0_69;
	add.s32 	%r216, %r16, -1;
	setp.lt.u32 	%p59, %r216, 3;
	@%p59 bra 	$L__BB0_65;
	add.s32 	%r217, %r248, %r229;
	mad.lo.s32 	%r218, %r217, %r70, %r55;
	mul.wide.s32 	%rd66, %r218, 2;
	add.s64 	%rd67, %rd3, %rd66;
	ld.global.nc.u16 	%rs88, [%rd67];
	// begin inline asm
	{  cvt.f32.f16 %f349, %rs88;}

	// end inline asm
	shl.b32 	%r219, %r248, 2;
	mov.u32 	%r220, smem;
	add.s32 	%r221, %r220, %r219;
	ld.shared.f32 	%f353, [%r221];
	fma.rn.f32 	%f354, %f349, %f353, %f397;
	mul.wide.s32 	%rd68, %r70, 2;
	add.s64 	%rd69, %rd67, %rd68;
	ld.global.nc.u16 	%rs89, [%rd69];
	// begin inline asm
	{  cvt.f32.f16 %f350, %rs89;}

	// end inline asm
	ld.shared.f32 	%f355, [%r221+4];
	fma.rn.f32 	%f356, %f350, %f355, %f354;
	add.s64 	%rd70, %rd69, %rd68;
	ld.global.nc.u16 	%rs90, [%rd70];
	// begin inline asm
	{  cvt.f32.f16 %f351, %rs90;}

	// end inline asm
	ld.shared.f32 	%f357, [%r221+8];
	fma.rn.f32 	%f358, %f351, %f357, %f356;
	add.s64 	%rd71, %rd70, %rd68;
	ld.global.nc.u16 	%rs91, [%rd71];
	// begin inline asm
	{  cvt.f32.f16 %f352, %rs91;}

	// end inline asm
	ld.shared.f32 	%f359, [%r221+12];
	fma.rn.f32 	%f397, %f352, %f359, %f358;
	add.s32 	%r248, %r248, 4;
$L__BB0_65:
	setp.eq.s32 	%p60, %r52, 0;
	@%p60 bra 	$L__BB0_69;
	setp.eq.s32 	%p61, %r52, 1;
	add.s32 	%r222, %r248, %r229;
	mad.lo.s32 	%r223, %r222, %r70, %r55;
	mul.wide.s32 	%rd72, %r223, 2;
	add.s64 	%rd9, %rd3, %rd72;
	ld.global.nc.u16 	%rs92, [%rd9];
	// begin inline asm
	{  cvt.f32.f16 %f360, %rs92;}

	// end inline asm
	shl.b32 	%r224, %r248, 2;
	mov.u32 	%r225, smem;
	add.s32 	%r63, %r225, %r224;
	ld.shared.f32 	%f361, [%r63];
	fma.rn.f32 	%f397, %f360, %f361, %f397;
	@%p61 bra 	$L__BB0_69;
	setp.eq.s32 	%p62, %r52, 2;
	mul.wide.s32 	%rd10, %r70, 2;
	add.s64 	%rd11, %rd9, %rd10;
	ld.global.nc.u16 	%rs93, [%rd11];
	// begin inline asm
	{  cvt.f32.f16 %f362, %rs93;}

	// end inline asm
	ld.shared.f32 	%f363, [%r63+4];
	fma.rn.f32 	%f397, %f362, %f363, %f397;
	@%p62 bra 	$L__BB0_69;
	add.s64 	%rd73, %rd11, %rd10;
	ld.global.nc.u16 	%rs94, [%rd73];
	// begin inline asm
	{  cvt.f32.f16 %f364, %rs94;}

	// end inline asm
	ld.shared.f32 	%f365, [%r63+8];
	fma.rn.f32 	%f397, %f364, %f365, %f397;
$L__BB0_69:
	ld.param.u64 	%rd81, [_Z35attention_fwd_kernel_fp16_optimizedILi64EEvPK6__halfS2_S2_PS0_iiiiif_param_3];
	fma.rn.f32 	%f366, %f32, %f389, %f397;
	// begin inline asm
	{  cvt.rn.f16.f32 %rs95, %f366;}

	// end inline asm
	add.s32 	%r226, %r245, %r4;
	cvta.to.global.u64 	%rd74, %rd81;
	mul.wide.s32 	%rd75, %r226, 2;
	add.s64 	%rd76, %rd74, %rd75;
	st.global.u16 	[%rd76], %rs95;
	add.s32 	%r245, %r245, %r5;
	setp.lt.s32 	%p63, %r245, %r70;
	@%p63 bra 	$L__BB0_53;
$L__BB0_70:
	bar.sync 	0;
	setp.lt.s32 	%p64, %r14, %r69;
	add.s32 	%r228, %r228, 1;
	mov.u32 	%r229, %r14;
	mov.f32 	%f371, %f31;
	@%p64 bra 	$L__BB0_3;
	bra.uni 	$L__BB0_5;

}


// ===== COMPILED SASS (sm_100) =====

	.target	sm_100

	.elftype	@"ET_EXEC"


//--------------------- .note.nv.tkinfo           --------------------------
	.section	.note.nv.tkinfo,"",@"SHT_NOTE"
	.sectionflags	@"SHF_NOTE_NV_TKINFO"
	.tkinfo
        /*0018*/ 	.word	0x00000002
        /*0030*/ 	.string	""
        /*0030*/ 	.string	"ptxas"
        /*0030*/ 	.string	"Cuda compilation tools, release 13.0, V13.0.88"
        /*0030*/ 	.string	"Build cuda_13.0.r13.0/compiler.36424714_0"
        /*0030*/ 	.string	"-arch sm_100 -m 64 "



//--------------------- .note.nv.cuinfo           --------------------------
	.section	.note.nv.cuinfo,"",@"SHT_NOTE"
	.sectionflags	@"SHF_NOTE_NV_CUINFO"
        /*0018*/ 	.short	0x0002
        /*001a*/ 	.short	0x0064
        /*001c*/ 	.short	0x0082
	.zero		2


//--------------------- .nv.info                  --------------------------
	.section	.nv.info,"",@"SHT_CUDA_INFO"
	.align	4


	//----- nvinfo : EIATTR_REGCOUNT
	.align		4
        /*0000*/ 	.byte	0x04, 0x2f
        /*0002*/ 	.short	(.L_1 - .L_0)
	.align		4
.L_0:
        /*0004*/ 	.word	index@(_Z35attention_fwd_kernel_fp16_optimizedILi64EEvPK6__halfS2_S2_PS0_iiiiif)
        /*0008*/ 	.word	0x00000020


	//----- nvinfo : EIATTR_FRAME_SIZE
	.align		4
.L_1:
        /*000c*/ 	.byte	0x04, 0x11
        /*000e*/ 	.short	(.L_3 - .L_2)
	.align		4
.L_2:
        /*0010*/ 	.word	index@($__internal_0_$__cuda_sm3x_div_rn_noftz_f32_slowpath)
        /*0014*/ 	.word	0x00000000


	//----- nvinfo : EIATTR_FRAME_SIZE
	.align		4
.L_3:
        /*0018*/ 	.byte	0x04, 0x11
        /*001a*/ 	.short	(.L_5 - .L_4)
	.align		4
.L_4:
        /*001c*/ 	.word	index@(_Z35attention_fwd_kernel_fp16_optimizedILi64EEvPK6__halfS2_S2_PS0_iiiiif)
        /*0020*/ 	.word	0x00000000


	//----- nvinfo : EIATTR_MIN_STACK_SIZE
	.align		4
.L_5:
        /*0024*/ 	.byte	0x04, 0x12
        /*0026*/ 	.short	(.L_7 - .L_6)
	.align		4
.L_6:
        /*0028*/ 	.word	index@(_Z35attention_fwd_kernel_fp16_optimizedILi64EEvPK6__halfS2_S2_PS0_iiiiif)
        /*002c*/ 	.word	0x00000000
.L_7:


//--------------------- .nv.compat                --------------------------
	.section	.nv.compat,"",@"SHT_CUDA_COMPAT_INFO"
	.align	4
        /*0000*/ 	.byte	0x02, 0x09, 0x00, 0x00, 0x02, 0x02, 0x01, 0x00, 0x02, 0x05, 0x05, 0x00, 0x03, 0x07, 0x01, 0x01
        /*0010*/ 	.byte	0x02, 0x03, 0x00, 0x00, 0x02, 0x06, 0x01, 0x00, 0x04, 0x0b, 0x08, 0x00, 0x01, 0x00, 0x00, 0x00
        /*0020*/ 	.byte	0x00, 0x00, 0x00, 0x00


//--------------------- .nv.info._Z35attention_fwd_kernel_fp16_optimizedILi64EEvPK6__halfS2_S2_PS0_iiiiif --------------------------
	.section	.nv.info._Z35attention_fwd_kernel_fp16_optimizedILi64EEvPK6__halfS2_S2_PS0_iiiiif,"",@"SHT_CUDA_INFO"
	.sectionflags	@""
	.align	4


	//----- nvinfo : EIATTR_CUDA_API_VERSION
	.align		4
        /*0000*/ 	.byte	0x04, 0x37
        /*0002*/ 	.short	(.L_9 - .L_8)
.L_8:
        /*0004*/ 	.word	0x00000082


	//----- nvinfo : EIATTR_KPARAM_INFO
	.align		4
.L_9:
        /*0008*/ 	.byte	0x04, 0x17
        /*000a*/ 	.short	(.L_11 - .L_10)
.L_10:
        /*000c*/ 	.word	0x00000000
        /*0010*/ 	.short	0x0009
        /*0012*/ 	.short	0x0034
        /*0014*/ 	.byte	0x00, 0xf0, 0x11, 0x00


	//----- nvinfo : EIATTR_KPARAM_INFO
	.align		4
.L_11:
        /*0018*/ 	.byte	0x04, 0x17
        /*001a*/ 	.short	(.L_13 - .L_12)
.L_12:
        /*001c*/ 	.word	0x00000000
        /*0020*/ 	.short	0x0008
        /*0022*/ 	.short	0x0030
        /*0024*/ 	.byte	0x00, 0xf0, 0x11, 0x00


	//----- nvinfo : EIATTR_KPARAM_INFO
	.align		4
.L_13:
        /*0028*/ 	.byte	0x04, 0x17
        /*002a*/ 	.short	(.L_15 - .L_14)
.L_14:
        /*002c*/ 	.word	0x00000000
        /*0030*/ 	.short	0x0007
        /*0032*/ 	.short	0x002c
        /*0034*/ 	.byte	0x00, 0xf0, 0x11, 0x00


	//----- nvinfo : EIATTR_KPARAM_INFO
	.align		4
.L_15:
        /*0038*/ 	.byte	0x04, 0x17
        /*003a*/ 	.short	(.L_17 - .L_16)
.L_16:
        /*003c*/ 	.word	0x00000000
        /*0040*/ 	.short	0x0006
        /*0042*/ 	.short	0x0028
        /*0044*/ 	.byte	0x00, 0xf0, 0x11, 0x00


	//----- nvinfo : EIATTR_KPARAM_INFO
	.align		4
.L_17:
        /*0048*/ 	.byte	0x04, 0x17
        /*004a*/ 	.short	(.L_19 - .L_18)
.L_18:
        /*004c*/ 	.word	0x00000000
        /*0050*/ 	.short	0x0005
        /*0052*/ 	.short	0x0024
        /*0054*/ 	.byte	0x00, 0xf0, 0x11, 0x00


	//----- nvinfo : EIATTR_KPARAM_INFO
	.align		4
.L_19:
        /*0058*/ 	.byte	0x04, 0x17
        /*005a*/ 	.short	(.L_21 - .L_20)
.L_20:
        /*005c*/ 	.word	0x00000000
        /*0060*/ 	.short	0x0004
        /*0062*/ 	.short	0x0020
        /*0064*/ 	.byte	0x00, 0xf0, 0x11, 0x00


	//----- nvinfo : EIATTR_KPARAM_INFO
	.align		4
.L_21:
        /*0068*/ 	.byte	0x04, 0x17
        /*006a*/ 	.short	(.L_23 - .L_22)
.L_22:
        /*006c*/ 	.word	0x00000000
        /*0070*/ 	.short	0x0003
        /*0072*/ 	.short	0x0018
        /*0074*/ 	.byte	0x00, 0xf5, 0x21, 0x00


	//----- nvinfo : EIATTR_KPARAM_INFO
	.align		4
.L_23:
        /*0078*/ 	.byte	0x04, 0x17
        /*007a*/ 	.short	(.L_25 - .L_24)
.L_24:
        /*007c*/ 	.word	0x00000000
        /*0080*/ 	.short	0x0002
        /*0082*/ 	.short	0x0010
        /*0084*/ 	.byte	0x00, 0xf5, 0x21, 0x00


	//----- nvinfo : EIATTR_KPARAM_INFO
	.align		4
.L_25:
        /*0088*/ 	.byte	0x04, 0x17
        /*008a*/ 	.short	(.L_27 - .L_26)
.L_26:
        /*008c*/ 	.word	0x00000000
        /*0090*/ 	.short	0x0001
        /*0092*/ 	.short	0x0008
        /*0094*/ 	.byte	0x00, 0xf5, 0x21, 0x00


	//----- nvinfo : EIATTR_KPARAM_INFO
	.align		4
.L_27:
        /*0098*/ 	.byte	0x04, 0x17
        /*009a*/ 	.short	(.L_29 - .L_28)
.L_28:
        /*009c*/ 	.word	0x00000000
        /*00a0*/ 	.short	0x0000
        /*00a2*/ 	.short	0x0000
        /*00a4*/ 	.byte	0x00, 0xf5, 0x21, 0x00


	//----- nvinfo : EIATTR_SPARSE_MMA_MASK
	.align		4
.L_29:
        /*00a8*/ 	.byte	0x03, 0x50
        /*00aa*/ 	.short	0x0000


	//----- nvinfo : EIATTR_MAXREG_COUNT
	.align		4
        /*00ac*/ 	.byte	0x03, 0x1b
        /*00ae*/ 	.short	0x00ff


	//----- nvinfo : EIATTR_NUM_BARRIERS
	.align		4
        /*00b0*/ 	.byte	0x02, 0x4c
        /*00b2*/ 	.byte	0x01
	.zero		1


	//----- nvinfo : EIATTR_MERCURY_ISA_VERSION
	.align		4
        /*00b4*/ 	.byte	0x03, 0x5f
        /*00b6*/ 	.short	0x0101


	//----- nvinfo : EIATTR_COOP_GROUP_MASK_REGIDS
	.align		4
        /*00b8*/ 	.byte	0x04, 0x29
        /*00ba*/ 	.short	(.L_31 - .L_30)


	//   ....[0]....
.L_30:
        /*00bc*/ 	.word	0xffffffff


	//   ....[1]....
        /*00c0*/ 	.word	0xffffffff


	//   ....[2]....
        /*00c4*/ 	.word	0xffffffff


	//   ....[3]....
        /*00c8*/ 	.word	0xffffffff


	//   ....[4]....
        /*00cc*/ 	.word	0xffffffff


	//   ....[5]....
        /*00d0*/ 	.word	0xffffffff


	//   ....[6]....
        /*00d4*/ 	.word	0xffffffff


	//   ....[7]....
        /*00d8*/ 	.word	0xffffffff


	//   ....[8]....
        /*00dc*/ 	.word	0xffffffff


	//   ....[9]....
        /*00e0*/ 	.word	0xffffffff


	//   ....[10]....
        /*00e4*/ 	.word	0xffffffff


	//   ....[11]....
        /*00e8*/ 	.word	0xffffffff


	//   ....[12]....
        /*00ec*/ 	.word	0xffffffff


	//   ....[13]....
        /*00f0*/ 	.word	0xffffffff


	//   ....[14]....
        /*00f4*/ 	.word	0xffffffff


	//   ....[15]....
        /*00f8*/ 	.word	0xffffffff


	//   ....[16]....
        /*00fc*/ 	.word	0xffffffff


	//   ....[17]....
        /*0100*/ 	.word	0xffffffff


	//   ....[18]....
        /*0104*/ 	.word	0xffffffff


	//   ....[19]....
        /*0108*/ 	.word	0xffffffff


	//   ....[20]....
        /*010c*/ 	.word	0x0500000e


	//   ....[21]....
        /*0110*/ 	.word	0x0500000e


	//   ....[22]....
        /*0114*/ 	.word	0x0500000e


	//   ....[23]....
        /*0118*/ 	.word	0x0500000e


	//   ....[24]....
        /*011c*/ 	.word	0x0500000e


	//   ....[25]....
        /*0120*/ 	.word	0x0500000e


	//   ....[26]....
        /*0124*/ 	.word	0x0500000e


	//   ....[27]....
        /*0128*/ 	.word	0x0500000e


	//   ....[28]....
        /*012c*/ 	.word	0x0500000e


	//   ....[29]....
        /*0130*/ 	.word	0x0500000e


	//----- nvinfo : EIATTR_COOP_GROUP_INSTR_OFFSETS
	.align		4
.L_31:
        /*0134*/ 	.byte	0x04, 0x28
        /*0136*/ 	.short	(.L_33 - .L_32)


	//   ....[0]....
.L_32:
        /*0138*/ 	.word	0x000019e0


	//   ....[1]....
        /*013c*/ 	.word	0x00001a40


	//   ....[2]....
        /*0140*/ 	.word	0x00001a60


	//   ....[3]....
        /*0144*/ 	.word	0x00001a80


	//   ....[4]....
        /*0148*/ 	.word	0x00001ab0


	//   ....[5]....
        /*014c*/ 	.word	0x00001b90


	//   ....[6]....
        /*0150*/ 	.word	0x00001bb0


	//   ....[7]....
        /*0154*/ 	.word	0x00001bd0


	//   ....[8]....
        /*0158*/ 	.word	0x00001bf0


	//   ....[9]....
        /*015c*/ 	.word	0x00001c10


	//   ....[10]....
        /*0160*/ 	.word	0x00001df0


	//   ....[11]....
        /*0164*/ 	.word	0x00001e50


	//   ....[12]....
        /*0168*/ 	.word	0x00001e70


	//   ....[13]....
        /*016c*/ 	.word	0x00001e90


	//   ....[14]....
        /*0170*/ 	.word	0x00001ec0


	//   ....[15]....
        /*0174*/ 	.word	0x00001ff0


	//   ....[16]....
        /*0178*/ 	.word	0x00002010


	//   ....[17]....
        /*017c*/ 	.word	0x00002030


	//   ....[18]....
        /*0180*/ 	.word	0x00002050


	//   ....[19]....
        /*0184*/ 	.word	0x00002070


	//   ....[20]....
        /*0188*/ 	.word	0x000032e0


	//   ....[21]....
        /*018c*/ 	.word	0x00003350


	//   ....[22]....
        /*0190*/ 	.word	0x000033c0


	//   ....[23]....
        /*0194*/ 	.word	0x00003430


	//   ....[24]....
        /*0198*/ 	.word	0x000034a0


	//   ....[25]....
        /*019c*/ 	.word	0x00003520


	//   ....[26]....
        /*01a0*/ 	.word	0x00003590


	//   ....[27]....
        /*01a4*/ 	.word	0x00003600


	//   ....[28]....
        /*01a8*/ 	.word	0x00003670


	//   ....[29]....
        /*01ac*/ 	.word	0x000036e0


	//----- nvinfo : EIATTR_VRC_CTA_INIT_COUNT
	.align		4
.L_33:
        /*01b0*/ 	.byte	0x02, 0x4a
	.zero		1
	.zero		1


	//----- nvinfo : EIATTR_EXIT_INSTR_OFFSETS
	.align		4
        /*01b4*/ 	.byte	0x04, 0x1c
        /*01b6*/ 	.short	(.L_35 - .L_34)


	//   ....[0]....
.L_34:
        /*01b8*/ 	.word	0x00000050


	//   ....[1]....
        /*01bc*/ 	.word	0x000030e0


	//   ....[2]....
        /*01c0*/ 	.word	0x00003280


	//----- nvinfo : EIATTR_CRS_STACK_SIZE
	.align		4
.L_35:
        /*01c4*/ 	.byte	0x04, 0x1e
        /*01c6*/ 	.short	(.L_37 - .L_36)
.L_36:
        /*01c8*/ 	.word	0x00000000


	//----- nvinfo : EIATTR_CBANK_PARAM_SIZE
	.align		4
.L_37:
        /*01cc*/ 	.byte	0x03, 0x19
        /*01ce*/ 	.short	0x0038


	//----- nvinfo : EIATTR_PARAM_CBANK
	.align		4
        /*01d0*/ 	.byte	0x04, 0x0a
        /*01d2*/ 	.short	(.L_39 - .L_38)
	.align		4
.L_38:
        /*01d4*/ 	.word	index@(.nv.constant0._Z35attention_fwd_kernel_fp16_optimizedILi64EEvPK6__halfS2_S2_PS0_iiiiif)
        /*01d8*/ 	.short	0x0380
        /*01da*/ 	.short	0x0038


	//----- nvinfo : EIATTR_SW_WAR
	.align		4
.L_39:
        /*01dc*/ 	.byte	0x04, 0x36
        /*01de*/ 	.short	(.L_41 - .L_40)
.L_40:
        /*01e0*/ 	.word	0x00000008
.L_41:


//--------------------- .nv.callgraph             --------------------------
	.section	.nv.callgraph,"",@"SHT_CUDA_CALLGRAPH"
	.align	4
	.sectionentsize	8
	.align		4
        /*0000*/ 	.word	0x00000000
	.align		4
        /*0004*/ 	.word	0xffffffff
	.align		4
        /*0008*/ 	.word	0x00000000
	.align		4
        /*000c*/ 	.word	0xfffffffe
	.align		4
        /*0010*/ 	.word	0x00000000
	.align		4
        /*0014*/ 	.word	0xfffffffd
	.align		4
        /*0018*/ 	.word	0x00000000
	.align		4
        /*001c*/ 	.word	0xfffffffc


//--------------------- .text._Z35attention_fwd_kernel_fp16_optimizedILi64EEvPK6__halfS2_S2_PS0_iiiiif --------------------------
	.section	.text._Z35attention_fwd_kernel_fp16_optimizedILi64EEvPK6__halfS2_S2_PS0_iiiiif,"ax",@progbits
	.align	128
        .global         _Z35attention_fwd_kernel_fp16_optimizedILi64EEvPK6__halfS2_S2_PS0_iiiiif
        .type           _Z35attention_fwd_kernel_fp16_optimizedILi64EEvPK6__halfS2_S2_PS0_iiiiif,@function
        .size           _Z35attention_fwd_kernel_fp16_optimizedILi64EEvPK6__halfS2_S2_PS0_iiiiif,(.L_x_67 - _Z35attention_fwd_kernel_fp16_optimizedILi64EEvPK6__halfS2_S2_PS0_iiiiif)
        .other          _Z35attention_fwd_kernel_fp16_optimizedILi64EEvPK6__halfS2_S2_PS0_iiiiif,@"STO_CUDA_ENTRY STV_DEFAULT"
_Z35attention_fwd_kernel_fp16_optimizedILi64EEvPK6__halfS2_S2_PS0_iiiiif:
.text._Z35attention_fwd_kernel_fp16_optimizedILi64EEvPK6__halfS2_S2_PS0_iiiiif:
[----:B------:R-:W-:Y:S08]  /*0000*/  LDC R1, c[0x0][0x37c] ;  /* 0x0000df00ff017b82 */ /* 0x000ff00000000800 */
[----:B------:R-:W0:Y:S01]  /*0010*/  S2UR UR4, SR_CTAID.X ;  /* 0x00000000000479c3 */ /* 0x000e220000002500 */
[----:B------:R-:W0:Y:S02]  /*0020*/  LDCU UR5, c[0x0][0x3a8] ;  /* 0x00007500ff0577ac */ /* 0x000e240008000800 */
[----:B0-----:R-:W-:-:S06]  /*0030*/  UISETP.GE.AND UP0, UPT, UR4, UR5, UPT ;  /* 0x000000050400728c */ /* 0x001fcc000bf06270 */
[----:B------:R-:W-:-:S13]  /*0040*/  PLOP3.LUT P0, PT, PT, PT, UP0, 0x80, 0x8 ;  /* 0x000000000008781c */ /* 0x000fda0003f0f008 */
[----:B------:R-:W-:Y:S05]  /*0050*/  @P0 EXIT ;  /* 0x000000000000094d */ /* 0x000fea0003800000 */
[----:B------:R-:W0:Y:S01]  /*0060*/  LDCU UR6, c[0x0][0x3b0] ;  /* 0x00007600ff0677ac */ /* 0x000e220008000800 */
[----:B------:R-:W1:Y:S01]  /*0070*/  S2UR UR7, SR_CTAID.Y ;  /* 0x00000000000779c3 */ /* 0x000e620000002600 */
[----:B------:R-:W2:Y:S01]  /*0080*/  S2R R0, SR_TID.X ;  /* 0x0000000000007919 */ /* 0x000ea20000002100 */
[----:B------:R-:W-:Y:S01]  /*0090*/  HFMA2 R2, -RZ, RZ, 0, 0 ;  /* 0x00000000ff027431 */ /* 0x000fe200000001ff */
[----:B------:R-:W3:Y:S01]  /*00a0*/  LDCU UR8, c[0x0][0x3ac] ;  /* 0x00007580ff0877ac */ /* 0x000ee20008000800 */
[----:B------:R-:W4:Y:S01]  /*00b0*/  LDCU.64 UR12, c[0x0][0x358] ;  /* 0x00006b00ff0c77ac */ /* 0x000f220008000a00 */
[----:B0-----:R-:W-:Y:S01]  /*00c0*/  MOV R11, UR6 ;  /* 0x00000006000b7c02 */ /* 0x001fe20008000f00 */
[----:B---3--:R-:W-:-:S03]  /*00d0*/  UISETP.GE.AND UP0, UPT, UR8, 0x1, UPT ;  /* 0x000000010800788c */ /* 0x008fc6000bf06270 */
[C---:B------:R-:W-:Y:S01]  /*00e0*/  R2UR UR6, R11.reuse ;  /* 0x000000000b0672ca */ /* 0x040fe200000e0000 */
[----:B------:R-:W-:Y:S01]  /*00f0*/  IMAD R3, R11, UR8, RZ ;  /* 0x000000080b037c24 */ /* 0x000fe2000f8e02ff */
[----:B-1----:R-:W-:-:S03]  /*0100*/  UIMAD UR4, UR7, UR5, UR4 ;  /* 0x00000005070472a4 */ /* 0x002fc6000f8e0204 */
[----:B------:R-:W-:-:S08]  /*0110*/  IMAD R3, R3, UR7, RZ ;  /* 0x0000000703037c24 */ /* 0x000fd0000f8e02ff */
[----:B------:R-:W-:Y:S01]  /*0120*/  UIMAD UR6, UR4, UR6, URZ ;  /* 0x00000006040672a4 */ /* 0x000fe2000f8e02ff */
[----:B--2-4-:R-:W-:Y:S11]  /*0130*/  BRA.U !UP0, `(.L_x_0) ;  /* 0x0000002d08e47547 */ /* 0x014ff6000b800000 */
[----:B------:R-:W-:Y:S01]  /*0140*/  IADD3 R4, PT, PT, R11, -0x1, RZ ;  /* 0xffffffff0b047810 */ /* 0x000fe20007ffe0ff */
[----:B------:R-:W0:Y:S01]  /*0150*/  LDCU UR16, c[0x0][0x360] ;  /* 0x00006c00ff1077ac */ /* 0x000e220008000800 */
[----:B------:R-:W-:Y:S02]  /*0160*/  LOP3.LUT R5, R0, 0x1f, RZ, 0xc0, !PT ;  /* 0x0000001f00057812 */ /* 0x000fe400078ec0ff */
[----:B------:R-:W-:Y:S01]  /*0170*/  MOV R7, 0xff800000 ;  /* 0xff80000000077802 */ /* 0x000fe20000000f00 */
[----:B------:R-:W-:Y:S01]  /*0180*/  UMOV UR4, URZ ;  /* 0x000000ff00047c82 */ /* 0x000fe20008000000 */
[----:B------:R-:W-:Y:S01]  /*0190*/  MOV R2, RZ ;  /* 0x000000ff00027202 */ /* 0x000fe20000000f00 */
[----:B------:R-:W-:-:S06]  /*01a0*/  UMOV UR5, URZ ;  /* 0x000000ff00057c82 */ /* 0x000fcc0008000000 */
.L_x_39:
[----:B------:R-:W1:Y:S01]  /*01b0*/  LDCU UR7, c[0x0][0x3ac] ;  /* 0x00007580ff0777ac */ /* 0x000e620008000800 */
[----:B------:R-:W-:Y:S01]  /*01c0*/  BSSY.RECONVERGENT B0, `(.L_x_1) ;  /* 0x0000170000007945 */ /* 0x000fe20003800200 */
[----:B------:R-:W-:Y:S01]  /*01d0*/  UIADD3 UR8, UPT, UPT, UR5, 0x40, URZ ;  /* 0x0000004005087890 */ /* 0x000fe2000fffe0ff */
[----:B------:R-:W2:Y:S01]  /*01e0*/  LDCU UR14, c[0x0][0x3b4] ;  /* 0x00007680ff0e77ac */ /* 0x000ea20008000800 */
[----:B------:R-:W3:Y:S02]  /*01f0*/  LDCU UR15, c[0x0][0x3b4] ;  /* 0x00007680ff0f77ac */ /* 0x000ee40008000800 */
[----:B-1----:R-:W-:-:S04]  /*0200*/  UISETP.LT.AND UP0, UPT, UR8, UR7, UPT ;  /* 0x000000070800728c */ /* 0x002fc8000bf01270 */
[----:B------:R-:W-:-:S04]  /*0210*/  USEL UR7, UR8, UR7, UP0 ;  /* 0x0000000708077287 */ /* 0x000fc80008000000 */
[----:B------:R-:W-:Y:S02]  /*0220*/  UIADD3 UR17, UPT, UPT, UR7, -UR5, URZ ;  /* 0x8000000507117290 */ /* 0x000fe4000fffe0ff */
[----:B------:R-:W-:-:S04]  /*0230*/  ULOP3.LUT UR9, UR7, 0xf, URZ, 0xc0, !UPT ;  /* 0x0000000f07097892 */ /* 0x000fc8000f8ec0ff */
[----:B------:R-:W-:-:S13]  /*0240*/  ISETP.GE.AND P0, PT, R0, UR17, PT ;  /* 0x0000001100007c0c */ /* 0x000fda000bf06270 */
[----:B0-23--:R-:W-:Y:S05]  /*0250*/  @P0 BRA `(.L_x_2) ;  /* 0x0000001400980947 */ /* 0x00dfea0003800000 */
[----:B------:R-:W1:Y:S02]  /*0260*/  LDCU UR10, c[0x0][0x3b0] ;  /* 0x00007600ff0a77ac */ /* 0x000e640008000800 */
[----:B-1----:R-:W-:-:S04]  /*0270*/  ULOP3.LUT UR7, UR10, 0x1, URZ, 0xc0, !UPT ;  /* 0x000000010a077892 */ /* 0x002fc8000f8ec0ff */
[----:B------:R-:W-:-:S09]  /*0280*/  UISETP.NE.U32.AND UP0, UPT, UR7, 0x1, UPT ;  /* 0x000000010700788c */ /* 0x000fd2000bf05070 */
[----:B------:R-:W-:Y:S05]  /*0290*/  BRA.U !UP0, `(.L_x_3) ;  /* 0x0000000508f47547 */ /* 0x000fea000b800000 */
[----:B------:R-:W-:-:S09]  /*02a0*/  UISETP.GT.AND UP0, UPT, UR10, URZ, UPT ;  /* 0x000000ff0a00728c */ /* 0x000fd2000bf04270 */
[----:B------:R-:W-:Y:S05]  /*02b0*/  BRA.U UP0, `(.L_x_4) ;  /* 0x0000000100347547 */ /* 0x000fea000b800000 */
[----:B------:R-:W1:Y:S01]  /*02c0*/  S2R R9, SR_CgaCtaId ;  /* 0x0000000000097919 */ /* 0x000e620000008800 */
[----:B------:R-:W-:Y:S01]  /*02d0*/  MOV R8, 0x400 ;  /* 0x0000040000087802 */ /* 0x000fe20000000f00 */
[----:B------:R-:W-:Y:S01]  /*02e0*/  BSSY.RECONVERGENT B1, `(.L_x_5) ;  /* 0x0000009000017945 */ /* 0x000fe20003800200 */
[----:B------:R-:W-:Y:S02]  /*02f0*/  MOV R6, R0 ;  /* 0x0000000000067202 */ /* 0x000fe40000000f00 */
[----:B-1----:R-:W-:-:S07]  /*0300*/  LEA R9, R9, R8, 0x18 ;  /* 0x0000000809097211 */ /* 0x002fce00078ec0ff */
.L_x_6:
[----:B------:R-:W-:Y:S01]  /*0310*/  FMUL R11, RZ, UR14 ;  /* 0x0000000eff0b7c20 */ /* 0x000fe20008400000 */
[C---:B------:R-:W-:Y:S02]  /*0320*/  LEA R8, R6.reuse, R9, 0x2 ;  /* 0x0000000906087211 */ /* 0x040fe400078e10ff */
[----:B0-----:R-:W-:-:S03]  /*0330*/  IADD3 R6, PT, PT, R6, UR16, RZ ;  /* 0x0000001006067c10 */ /* 0x001fc6000fffe0ff */
[----:B------:R1:W-:Y:S01]  /*0340*/  STS [R8], R11 ;  /* 0x0000000b08007388 */ /* 0x0003e20000000800 */
[----:B------:R-:W-:-:S13]  /*0350*/  ISETP.GE.AND P0, PT, R6, UR17, PT ;  /* 0x0000001106007c0c */ /* 0x000fda000bf06270 */
[----:B-1----:R-:W-:Y:S05]  /*0360*/  @!P0 BRA `(.L_x_6) ;  /* 0xfffffffc00e88947 */ /* 0x002fea000383ffff */
[----:B------:R-:W-:Y:S05]  /*0370*/  BSYNC.RECONVERGENT B1 ;  /* 0x0000000000017941 */ /* 0x000fea0003800200 */
.L_x_5:
[----:B------:R-:W-:Y:S05]  /*0380*/  BRA `(.L_x_2) ;  /* 0x00000014004c7947 */ /* 0x000fea0003800000 */
.L_x_4:
[----:B------:R-:W-:Y:S01]  /*0390*/  BSSY.RECONVERGENT B1, `(.L_x_7) ;  /* 0x000006c000017945 */ /* 0x000fe20003800200 */
[----:B------:R-:W-:-:S07]  /*03a0*/  MOV R6, R0 ;  /* 0x0000000000067202 */ /* 0x000fce0000000f00 */
.L_x_11:
[----:B------:R-:W1:Y:S01]  /*03b0*/  LDCU UR7, c[0x0][0x3b0] ;  /* 0x00007600ff0777ac */ /* 0x000e620008000800 */
[----:B------:R-:W-:Y:S02]  /*03c0*/  ISETP.GE.U32.AND P0, PT, R4, 0x6, PT ;  /* 0x000000060400780c */ /* 0x000fe40003f06070 */
[----:B------:R-:W-:Y:S02]  /*03d0*/  CS2R R16, SRZ ;  /* 0x0000000000107805 */ /* 0x000fe4000001ff00 */
[----:B------:R-:W-:-:S05]  /*03e0*/  IADD3 R18, PT, PT, R6, UR5, RZ ;  /* 0x0000000506127c10 */ /* 0x000fca000fffe0ff */
[----:B-1----:R-:W-:-:S04]  /*03f0*/  IMAD R18, R18, UR7, R3 ;  /* 0x0000000712127c24 */ /* 0x002fc8000f8e0203 */
[----:B------:R-:W-:Y:S05]  /*0400*/  @!P0 BRA `(.L_x_8) ;  /* 0x0000000000c88947 */ /* 0x000fea0003800000 */
[----:B------:R-:W1:Y:S01]  /*0410*/  LDC.64 R10, c[0x0][0x380] ;  /* 0x0000e000ff0a7b82 */ /* 0x000e620000000a00 */
[----:B------:R-:W-:Y:S01]  /*0420*/  HFMA2 R19, -RZ, RZ, 0, 0 ;  /* 0x00000000ff137431 */ /* 0x000fe200000001ff */
[----:B------:R-:W-:-:S06]  /*0430*/  CS2R R16, SRZ ;  /* 0x0000000000107805 */ /* 0x000fcc000001ff00 */
[----:B------:R-:W2:Y:S02]  /*0440*/  LDC.64 R8, c[0x0][0x388] ;  /* 0x0000e200ff087b82 */ /* 0x000ea40000000a00 */
.L_x_9:
[----:B------:R-:W-:Y:S02]  /*0450*/  IADD3 R13, PT, PT, R17, UR6, RZ ;  /* 0x00000006110d7c10 */ /* 0x000fe4000fffe0ff */
[----:B------:R-:W-:-:S03]  /*0460*/  IADD3 R15, PT, PT, R18, R17, RZ ;  /* 0x00000011120f7210 */ /* 0x000fc60007ffe0ff */
[----:B-1----:R-:W-:-:S04]  /*0470*/  IMAD.WIDE R12, R13, 0x2, R10 ;  /* 0x000000020d0c7825 */ /* 0x002fc800078e020a */
[----:B--2---:R-:W-:Y:S01]  /*0480*/  IMAD.WIDE R14, R15, 0x2, R8 ;  /* 0x000000020f0e7825 */ /* 0x004fe200078e0208 */
[----:B------:R-:W2:Y:S04]  /*0490*/  LDG.E.CONSTANT R26, desc[UR12][R12.64] ;  /* 0x0000000c0c1a7981 */ /* 0x000ea8000c1e9900 */
[----:B------:R-:W3:Y:S04]  /*04a0*/  LDG.E.CONSTANT R22, desc[UR12][R14.64] ;  /* 0x0000000c0e167981 */ /* 0x000ee8000c1e9900 */
[----:B------:R-:W4:Y:S04]  /*04b0*/  LDG.E.CONSTANT R24, desc[UR12][R12.64+0x4] ;  /* 0x0000040c0c187981 */ /* 0x000f28000c1e9900 */
[----:B------:R-:W5:Y:S04]  /*04c0*/  LDG.E.CONSTANT R23, desc[UR12][R14.64+0x4] ;  /* 0x0000040c0e177981 */ /* 0x000f68000c1e9900 */
[----:B------:R-:W5:Y:S04]  /*04d0*/  LDG.E.CONSTANT R21, desc[UR12][R14.64+0x8] ;  /* 0x0000080c0e157981 */ /* 0x000f68000c1e9900 */
[----:B------:R-:W5:Y:S04]  /*04e0*/  LDG.E.CONSTANT R27, desc[UR12][R12.64+0xc] ;  /* 0x00000c0c0c1b7981 */ /* 0x000f68000c1e9900 */
[----:B------:R1:W5:Y:S01]  /*04f0*/  LDG.E.CONSTANT R28, desc[UR12][R14.64+0xc] ;  /* 0x00000c0c0e1c7981 */ /* 0x000362000c1e9900 */
[----:B--2---:R-:W-:-:S02]  /*0500*/  HADD2.F32 R25, -RZ, R26.H1_H1 ;  /* 0x3000001aff197230 */ /* 0x004fc40000004100 */
[----:B---3--:R-:W-:-:S05]  /*0510*/  HADD2.F32 R20, -RZ, R22.H1_H1 ;  /* 0x30000016ff147230 */ /* 0x008fca0000004100 */
[----:B------:R-:W-:Y:S02]  /*0520*/  FMUL R25, R25, R20 ;  /* 0x0000001419197220 */ /* 0x000fe40000400000 */
[----:B------:R2:W3:Y:S01]  /*0530*/  LDG.E.CONSTANT R20, desc[UR12][R12.64+0x8] ;  /* 0x0000080c0c147981 */ /* 0x0004e2000c1e9900 */
[----:B------:R-:W-:Y:S02]  /*0540*/  HADD2.F32 R26, -RZ, R26.H0_H0 ;  /* 0x2000001aff1a7230 */ /* 0x000fe40000004100 */
[----:B------:R-:W-:-:S05]  /*0550*/  HADD2.F32 R22, -RZ, R22.H0_H0 ;  /* 0x20000016ff167230 */ /* 0x000fca0000004100 */
[----:B------:R-:W-:Y:S01]  /*0560*/  FFMA R25, R26, R22, R25 ;  /* 0x000000161a197223 */ /* 0x000fe20000000019 */
[----:B----4-:R-:W-:-:S03]  /*0570*/  HADD2.F32 R22, -RZ, R24.H1_H1 ;  /* 0x30000018ff167230 */ /* 0x010fc60000004100 */
[----:B------:R-:W-:Y:S01]  /*0580*/  FADD R25, R25, R16 ;  /* 0x0000001019197221 */ /* 0x000fe20000000000 */
[----:B------:R-:W-:Y:S01]  /*0590*/  LEA.HI R16, R4, 0x1, RZ, 0x1f ;  /* 0x0000000104107811 */ /* 0x000fe200078ff8ff */
[----:B-----5:R-:W-:Y:S01]  /*05a0*/  HADD2.F32 R29, -RZ, R23.H1_H1 ;  /* 0x30000017ff1d7230 */ /* 0x020fe20000004100 */
[----:B------:R-:W-:Y:S01]  /*05b0*/  IADD3 R19, PT, PT, R19, 0x4, RZ ;  /* 0x0000000413137810 */ /* 0x000fe20007ffe0ff */
[----:B-1----:R-:W-:Y:S01]  /*05c0*/  HADD2.F32 R14, -RZ, R21.H1_H1 ;  /* 0x30000015ff0e7230 */ /* 0x002fe20000004100 */
[----:B------:R-:W-:Y:S01]  /*05d0*/  LOP3.LUT R16, R16, 0xfffffffc, RZ, 0xc0, !PT ;  /* 0xfffffffc10107812 */ /* 0x000fe200078ec0ff */
[----:B------:R-:W-:Y:S02]  /*05e0*/  HADD2.F32 R24, -RZ, R24.H0_H0 ;  /* 0x20000018ff187230 */ /* 0x000fe40000004100 */
[----:B------:R-:W-:Y:S01]  /*05f0*/  FMUL R29, R22, R29 ;  /* 0x0000001d161d7220 */ /* 0x000fe20000400000 */
[----:B------:R-:W-:Y:S01]  /*0600*/  HADD2.F32 R23, -RZ, R23.H0_H0 ;  /* 0x20000017ff177230 */ /* 0x000fe20000004100 */
[----:B------:R-:W-:Y:S01]  /*0610*/  ISETP.NE.AND P0, PT, R19, R16, PT ;  /* 0x000000101300720c */ /* 0x000fe20003f05270 */
[----:B------:R-:W-:-:S02]  /*0620*/  HADD2.F32 R15, -RZ, R28.H1_H1 ;  /* 0x3000001cff0f7230 */ /* 0x000fc40000004100 */
[----:B------:R-:W-:Y:S02]  /*0630*/  HADD2.F32 R21, -RZ, R21.H0_H0 ;  /* 0x20000015ff157230 */ /* 0x000fe40000004100 */
[----:B--2---:R-:W-:Y:S01]  /*0640*/  FFMA R12, R24, R23, R29 ;  /* 0x00000017180c7223 */ /* 0x004fe2000000001d */
[----:B------:R-:W-:-:S03]  /*0650*/  HADD2.F32 R28, -RZ, R28.H0_H0 ;  /* 0x2000001cff1c7230 */ /* 0x000fc60000004100 */
[----:B------:R-:W-:Y:S01]  /*0660*/  FADD R12, R25, R12 ;  /* 0x0000000c190c7221 */ /* 0x000fe20000000000 */
[----:B------:R-:W-:Y:S01]  /*0670*/  IADD3 R17, PT, PT, R17, 0x8, RZ ;  /* 0x0000000811117810 */ /* 0x000fe20007ffe0ff */
[--C-:B---3--:R-:W-:Y:S02]  /*0680*/  HADD2.F32 R13, -RZ, R20.reuse.H1_H1 ;  /* 0x30000014ff0d7230 */ /* 0x108fe40000004100 */
[----:B------:R-:W-:-:S03]  /*0690*/  HADD2.F32 R20, -RZ, R20.H0_H0 ;  /* 0x20000014ff147230 */ /* 0x000fc60000004100 */
[----:B------:R-:W-:Y:S01]  /*06a0*/  FMUL R13, R13, R14 ;  /* 0x0000000e0d0d7220 */ /* 0x000fe20000400000 */
[--C-:B------:R-:W-:Y:S02]  /*06b0*/  HADD2.F32 R14, -RZ, R27.reuse.H1_H1 ;  /* 0x3000001bff0e7230 */ /* 0x100fe40000004100 */
[----:B------:R-:W-:Y:S02]  /*06c0*/  HADD2.F32 R27, -RZ, R27.H0_H0 ;  /* 0x2000001bff1b7230 */ /* 0x000fe40000004100 */
[----:B------:R-:W-:Y:S01]  /*06d0*/  FFMA R13, R20, R21, R13 ;  /* 0x00000015140d7223 */ /* 0x000fe2000000000d */
[----:B------:R-:W-:-:S03]  /*06e0*/  FMUL R14, R14, R15 ;  /* 0x0000000f0e0e7220 */ /* 0x000fc60000400000 */
[----:B------:R-:W-:Y:S01]  /*06f0*/  FADD R12, R12, R13 ;  /* 0x0000000d0c0c7221 */ /* 0x000fe20000000000 */
[----:B------:R-:W-:-:S04]  /*0700*/  FFMA R27, R27, R28, R14 ;  /* 0x0000001c1b1b7223 */ /* 0x000fc8000000000e */
[----:B------:R-:W-:Y:S01]  /*0710*/  FADD R16, R12, R27 ;  /* 0x0000001b0c107221 */ /* 0x000fe20000000000 */
[----:B------:R-:W-:Y:S06]  /*0720*/  @P0 BRA `(.L_x_9) ;  /* 0xfffffffc00480947 */ /* 0x000fec000383ffff */
.L_x_8:
[----:B------:R-:W-:-:S04]  /*0730*/  LEA.HI R8, R4, 0x1, RZ, 0x1f ;  /* 0x0000000104087811 */ /* 0x000fc800078ff8ff */
[----:B------:R-:W-:-:S04]  /*0740*/  LOP3.LUT R19, R8, 0x3, RZ, 0xc0, !PT ;  /* 0x0000000308137812 */ /* 0x000fc800078ec0ff */
[----:B------:R-:W-:-:S13]  /*0750*/  ISETP.NE.AND P0, PT, R19, RZ, PT ;  /* 0x000000ff1300720c */ /* 0x000fda0003f05270 */
[----:B------:R-:W-:Y:S05]  /*0760*/  @!P0 BRA `(.L_x_10) ;  /* 0x0000000000908947 */ /* 0x000fea0003800000 */
[----:B------:R-:W1:Y:S01]  /*0770*/  LDC.64 R10, c[0x0][0x380] ;  /* 0x0000e000ff0a7b82 */ /* 0x000e620000000a00 */
[----:B------:R-:W-:Y:S02]  /*0780*/  IADD3 R13, PT, PT, R17, UR6, RZ ;  /* 0x00000006110d7c10 */ /* 0x000fe4000fffe0ff */
[----:B------:R-:W-:-:S05]  /*0790*/  IADD3 R17, PT, PT, R18, R17, RZ ;  /* 0x0000001112117210 */ /* 0x000fca0007ffe0ff */
[----:B------:R-:W2:Y:S01]  /*07a0*/  LDC.64 R8, c[0x0][0x388] ;  /* 0x0000e200ff087b82 */ /* 0x000ea20000000a00 */
[----:B-1----:R-:W-:-:S05]  /*07b0*/  IMAD.WIDE R10, R13, 0x2, R10 ;  /* 0x000000020d0a7825 */ /* 0x002fca00078e020a */
[----:B------:R-:W3:Y:S01]  /*07c0*/  LDG.E.CONSTANT R12, desc[UR12][R10.64] ;  /* 0x0000000c0a0c7981 */ /* 0x000ee2000c1e9900 */
[----:B--2---:R-:W-:-:S05]  /*07d0*/  IMAD.WIDE R8, R17, 0x2, R8 ;  /* 0x0000000211087825 */ /* 0x004fca00078e0208 */
[----:B------:R-:W2:Y:S01]  /*07e0*/  LDG.E.CONSTANT R13, desc[UR12][R8.64] ;  /* 0x0000000c080d7981 */ /* 0x000ea2000c1e9900 */
[----:B------:R-:W-:Y:S01]  /*07f0*/  ISETP.NE.AND P0, PT, R19, 0x1, PT ;  /* 0x000000011300780c */ /* 0x000fe20003f05270 */
[--C-:B---3--:R-:W-:Y:S02]  /*0800*/  HADD2.F32 R14, -RZ, R12.reuse.H1_H1 ;  /* 0x3000000cff0e7230 */ /* 0x108fe40000004100 */
[----:B------:R-:W-:Y:S02]  /*0810*/  HADD2.F32 R12, -RZ, R12.H0_H0 ;  /* 0x2000000cff0c7230 */ /* 0x000fe40000004100 */
[--C-:B--2---:R-:W-:Y:S02]  /*0820*/  HADD2.F32 R15, -RZ, R13.reuse.H1_H1 ;  /* 0x3000000dff0f7230 */ /* 0x104fe40000004100 */
[----:B------:R-:W-:-:S03]  /*0830*/  HADD2.F32 R13, -RZ, R13.H0_H0 ;  /* 0x2000000dff0d7230 */ /* 0x000fc60000004100 */
[----:B------:R-:W-:-:S04]  /*0840*/  FMUL R15, R14, R15 ;  /* 0x0000000f0e0f7220 */ /* 0x000fc80000400000 */
[----:B------:R-:W-:-:S04]  /*0850*/  FFMA R13, R12, R13, R15 ;  /* 0x0000000d0c0d7223 */ /* 0x000fc8000000000f */
[----:B------:R-:W-:Y:S01]  /*0860*/  FADD R16, R16, R13 ;  /* 0x0000000d10107221 */ /* 0x000fe20000000000 */
[----:B------:R-:W-:Y:S06]  /*0870*/  @!P0 BRA `(.L_x_10) ;  /* 0x00000000004c8947 */ /* 0x000fec0003800000 */
[----:B------:R-:W-:Y:S01]  /*0880*/  ISETP.NE.AND P0, PT, R19, 0x2, PT ;  /* 0x000000021300780c */ /* 0x000fe20003f05270 */
[----:B------:R-:W2:Y:S04]  /*0890*/  LDG.E.CONSTANT R12, desc[UR12][R10.64+0x4] ;  /* 0x0000040c0a0c7981 */ /* 0x000ea8000c1e9900 */
[----:B------:R-:W3:Y:S08]  /*08a0*/  LDG.E.CONSTANT R13, desc[UR12][R8.64+0x4] ;  /* 0x0000040c080d7981 */ /* 0x000ef0000c1e9900 */
[----:B------:R-:W4:Y:S04]  /*08b0*/  @P0 LDG.E.CONSTANT R17, desc[UR12][R10.64+0x8] ;  /* 0x0000080c0a110981 */ /* 0x000f28000c1e9900 */
[----:B------:R-:W5:Y:S01]  /*08c0*/  @P0 LDG.E.CONSTANT R18, desc[UR12][R8.64+0x8] ;  /* 0x0000080c08120981 */ /* 0x000f62000c1e9900 */
[----:B--2---:R-:W-:-:S02]  /*08d0*/  HADD2.F32 R14, -RZ, R12.H1_H1 ;  /* 0x3000000cff0e7230 */ /* 0x004fc40000004100 */
[----:B------:R-:W-:Y:S02]  /*08e0*/  HADD2.F32 R12, -RZ, R12.H0_H0 ;  /* 0x2000000cff0c7230 */ /* 0x000fe40000004100 */
[--C-:B---3--:R-:W-:Y:S02]  /*08f0*/  HADD2.F32 R15, -RZ, R13.reuse.H1_H1 ;  /* 0x3000000dff0f7230 */ /* 0x108fe40000004100 */
[----:B------:R-:W-:-:S03]  /*0900*/  HADD2.F32 R13, -RZ, R13.H0_H0 ;  /* 0x2000000dff0d7230 */ /* 0x000fc60000004100 */
[----:B------:R-:W-:Y:S01]  /*0910*/  FMUL R15, R14, R15 ;  /* 0x0000000f0e0f7220 */ /* 0x000fe20000400000 */
[----:B----4-:R-:W-:-:S03]  /*0920*/  @P0 HADD2.F32 R14, -RZ, R17.H1_H1 ;  /* 0x30000011ff0e0230 */ /* 0x010fc60000004100 */
[----:B------:R-:W-:Y:S01]  /*0930*/  FFMA R13, R12, R13, R15 ;  /* 0x0000000d0c0d7223 */ /* 0x000fe2000000000f */
[----:B------:R-:W-:Y:S02]  /*0940*/  @P0 HADD2.F32 R17, -RZ, R17.H0_H0 ;  /* 0x20000011ff110230 */ /* 0x000fe40000004100 */
[--C-:B-----5:R-:W-:Y:S02]  /*0950*/  @P0 HADD2.F32 R19, -RZ, R18.reuse.H1_H1 ;  /* 0x30000012ff130230 */ /* 0x120fe40000004100 */
[----:B------:R-:W-:Y:S01]  /*0960*/  FADD R16, R16, R13 ;  /* 0x0000000d10107221 */ /* 0x000fe20000000000 */
[----:B------:R-:W-:Y:S02]  /*0970*/  @P0 HADD2.F32 R18, -RZ, R18.H0_H0 ;  /* 0x20000012ff120230 */ /* 0x000fe40000004100 */
[----:B------:R-:W-:-:S04]  /*0980*/  @P0 FMUL R14, R14, R19 ;  /* 0x000000130e0e0220 */ /* 0x000fc80000400000 */
[----:B------:R-:W-:-:S04]  /*0990*/  @P0 FFMA R17, R17, R18, R14 ;  /* 0x0000001211110223 */ /* 0x000fc8000000000e */
[----:B------:R-:W-:-:S07]  /*09a0*/  @P0 FADD R16, R16, R17 ;  /* 0x0000001110100221 */ /* 0x000fce0000000000 */
.L_x_10:
[----:B------:R-:W1:Y:S01]  /*09b0*/  S2UR UR10, SR_CgaCtaId ;  /* 0x00000000000a79c3 */ /* 0x000e620000008800 */
[----:B------:R-:W2:Y:S01]  /*09c0*/  LDCU UR11, c[0x0][0x3b4] ;  /* 0x00007680ff0b77ac */ /* 0x000ea20008000800 */
[----:B------:R-:W-:Y:S01]  /*09d0*/  UMOV UR7, 0x400 ;  /* 0x0000040000077882 */ /* 0x000fe20000000000 */
[----:B--2---:R-:W-:Y:S01]  /*09e0*/  FMUL R16, R16, UR11 ;  /* 0x0000000b10107c20 */ /* 0x004fe20008400000 */
[----:B-1----:R-:W-:-:S06]  /*09f0*/  ULEA UR7, UR10, UR7, 0x18 ;  /* 0x000000070a077291 */ /* 0x002fcc000f8ec0ff */
[C---:B------:R-:W-:Y:S02]  /*0a00*/  LEA R9, R6.reuse, UR7, 0x2 ;  /* 0x0000000706097c11 */ /* 0x040fe4000f8e10ff */
[----:B0-----:R-:W-:-:S03]  /*0a10*/  IADD3 R6, PT, PT, R6, UR16, RZ ;  /* 0x0000001006067c10 */ /* 0x001fc6000fffe0ff */
[----:B------:R1:W-:Y:S01]  /*0a20*/  STS [R9], R16 ;  /* 0x0000001009007388 */ /* 0x0003e20000000800 */
[----:B------:R-:W-:-:S13]  /*0a30*/  ISETP.GE.AND P0, PT, R6, UR17, PT ;  /* 0x0000001106007c0c */ /* 0x000fda000bf06270 */
[----:B-1----:R-:W-:Y:S05]  /*0a40*/  @!P0 BRA `(.L_x_11) ;  /* 0xfffffff800588947 */ /* 0x002fea000383ffff */
[----:B------:R-:W-:Y:S05]  /*0a50*/  BSYNC.RECONVERGENT B1 ;  /* 0x0000000000017941 */ /* 0x000fea0003800200 */
.L_x_7:
[----:B------:R-:W-:Y:S05]  /*0a60*/  BRA `(.L_x_2) ;  /* 0x0000000c00947947 */ /* 0x000fea0003800000 */
.L_x_3:
[----:B------:R-:W-:-:S09]  /*0a70*/  UISETP.GT.AND UP0, UPT, UR10, URZ, UPT ;  /* 0x000000ff0a00728c */ /* 0x000fd2000bf04270 */
[----:B------:R-:W-:Y:S05]  /*0a80*/  BRA.U UP0, `(.L_x_12) ;  /* 0x0000000100347547 */ /* 0x000fea000b800000 */
[----:B------:R-:W1:Y:S01]  /*0a90*/  S2R R9, SR_CgaCtaId ;  /* 0x0000000000097919 */ /* 0x000e620000008800 */
[----:B------:R-:W-:Y:S01]  /*0aa0*/  MOV R8, 0x400 ;  /* 0x0000040000087802 */ /* 0x000fe20000000f00 */
[----:B------:R-:W-:Y:S01]  /*0ab0*/  BSSY.RECONVERGENT B1, `(.L_x_13) ;  /* 0x0000009000017945 */ /* 0x000fe20003800200 */
[----:B------:R-:W-:Y:S02]  /*0ac0*/  MOV R6, R0 ;  /* 0x0000000000067202 */ /* 0x000fe40000000f00 */
[----:B-1----:R-:W-:-:S07]  /*0ad0*/  LEA R9, R9, R8, 0x18 ;  /* 0x0000000809097211 */ /* 0x002fce00078ec0ff */
.L_x_14:
[----:B------:R-:W-:Y:S01]  /*0ae0*/  FMUL R11, RZ, UR15 ;  /* 0x0000000fff0b7c20 */ /* 0x000fe20008400000 */
[C---:B------:R-:W-:Y:S02]  /*0af0*/  LEA R8, R6.reuse, R9, 0x2 ;  /* 0x0000000906087211 */ /* 0x040fe400078e10ff */
[----:B0-----:R-:W-:-:S03]  /*0b00*/  IADD3 R6, PT, PT, R6, UR16, RZ ;  /* 0x0000001006067c10 */ /* 0x001fc6000fffe0ff */
[----:B------:R1:W-:Y:S01]  /*0b10*/  STS [R8], R11 ;  /* 0x0000000b08007388 */ /* 0x0003e20000000800 */
[----:B------:R-:W-:-:S13]  /*0b20*/  ISETP.GE.AND P0, PT, R6, UR17, PT ;  /* 0x0000001106007c0c */ /* 0x000fda000bf06270 */
[----:B-1----:R-:W-:Y:S05]  /*0b30*/  @!P0 BRA `(.L_x_14) ;  /* 0xfffffffc00e88947 */ /* 0x002fea000383ffff */
[----:B------:R-:W-:Y:S05]  /*0b40*/  BSYNC.RECONVERGENT B1 ;  /* 0x0000000000017941 */ /* 0x000fea0003800200 */
.L_x_13:
[----:B------:R-:W-:Y:S05]  /*0b50*/  BRA `(.L_x_2) ;  /* 0x0000000c00587947 */ /* 0x000fea0003800000 */
.L_x_12:
[----:B------:R-:W-:-:S07]  /*0b60*/  MOV R6, R0 ;  /* 0x0000000000067202 */ /* 0x000fce0000000f00 */
.L_x_19:
[----:B------:R-:W1:Y:S01]  /*0b70*/  LDC R12, c[0x0][0x3b0] ;  /* 0x0000ec00ff0c7b82 */ /* 0x000e620000000800 */
[----:B------:R-:W-:Y:S01]  /*0b80*/  ISETP.GE.U32.AND P0, PT, R4, 0xf, PT ;  /* 0x0000000f0400780c */ /* 0x000fe20003f06070 */
[----:B------:R-:W-:Y:S01]  /*0b90*/  HFMA2 R14, -RZ, RZ, 0, 0 ;  /* 0x00000000ff0e7431 */ /* 0x000fe200000001ff */
[----:B------:R-:W-:Y:S02]  /*0ba0*/  IADD3 R13, PT, PT, R6, UR5, RZ ;  /* 0x00000005060d7c10 */ /* 0x000fe4000fffe0ff */
[----:B------:R-:W-:-:S03]  /*0bb0*/  MOV R16, RZ ;  /* 0x000000ff00107202 */ /* 0x000fc60000000f00 */
[----:B-1----:R-:W-:-:S06]  /*0bc0*/  IMAD R13, R13, R12, R3 ;  /* 0x0000000c0d0d7224 */ /* 0x002fcc00078e0203 */
[----:B------:R-:W-:Y:S05]  /*0bd0*/  @!P0 BRA `(.L_x_15) ;  /* 0x00000004007c8947 */ /* 0x000fea0003800000 */
[----:B------:R-:W-:Y:S02]  /*0be0*/  LOP3.LUT R16, R12, 0x7ffffff0, RZ, 0xc0, !PT ;  /* 0x7ffffff00c107812 */ /* 0x000fe400078ec0ff */
[----:B------:R-:W-:Y:S02]  /*0bf0*/  MOV R14, RZ ;  /* 0x000000ff000e7202 */ /* 0x000fe40000000f00 */
[----:B------:R-:W-:Y:S02]  /*0c00*/  MOV R15, R13 ;  /* 0x0000000d000f7202 */ /* 0x000fe40000000f00 */
[----:B------:R-:W-:Y:S02]  /*0c10*/  MOV R17, UR6 ;  /* 0x0000000600117c02 */ /* 0x000fe40008000f00 */
[----:B------:R-:W-:-:S07]  /*0c20*/  IADD3 R16, PT, PT, -R16, RZ, RZ ;  /* 0x000000ff10107210 */ /* 0x000fce0007ffe1ff */
.L_x_16:
[----:B------:R-:W1:Y:S08]  /*0c30*/  LDC.64 R10, c[0x0][0x380] ;  /* 0x0000e000ff0a7b82 */ /* 0x000e700000000a00 */
[----:B------:R-:W2:Y:S01]  /*0c40*/  LDC.64 R8, c[0x0][0x388] ;  /* 0x0000e200ff087b82 */ /* 0x000ea20000000a00 */
[----:B-1----:R-:W-:-:S05]  /*0c50*/  IMAD.WIDE R10, R17, 0x2, R10 ;  /* 0x00000002110a7825 */ /* 0x002fca00078e020a */
[----:B------:R-:W3:Y:S01]  /*0c60*/  LDG.E.U16.CONSTANT R23, desc[UR12][R10.64] ;  /* 0x0000000c0a177981 */ /* 0x000ee2000c1e9500 */
[----:B--2---:R-:W-:-:S03]  /*0c70*/  IMAD.WIDE R8, R15, 0x2, R8 ;  /* 0x000000020f087825 */ /* 0x004fc600078e0208 */
[----:B------:R-:W2:Y:S04]  /*0c80*/  LDG.E.U16.CONSTANT R18, desc[UR12][R10.64+0x2] ;  /* 0x0000020c0a127981 */ /* 0x000ea8000c1e9500 */
[----:B------:R-:W4:Y:S04]  /*0c90*/  LDG.E.U16.CONSTANT R24, desc[UR12][R8.64] ;  /* 0x0000000c08187981 */ /* 0x000f28000c1e9500 */
[----:B------:R-:W5:Y:S04]  /*0ca0*/  LDG.E.U16.CONSTANT R19, desc[UR12][R8.64+0x2] ;  /* 0x0000020c08137981 */ /* 0x000f68000c1e9500 */
[----:B------:R-:W5:Y:S04]  /*0cb0*/  LDG.E.U16.CONSTANT R20, desc[UR12][R10.64+0x4] ;  /* 0x0000040c0a147981 */ /* 0x000f68000c1e9500 */
[----:B------:R-:W5:Y:S04]  /*0cc0*/  LDG.E.U16.CONSTANT R22, desc[UR12][R8.64+0x4] ;  /* 0x0000040c08167981 */ /* 0x000f68000c1e9500 */
[----:B------:R-:W5:Y:S04]  /*0cd0*/  LDG.E.U16.CONSTANT R21, desc[UR12][R10.64+0x6] ;  /* 0x0000060c0a157981 */ /* 0x000f68000c1e9500 */
[----:B------:R-:W5:Y:S04]  /*0ce0*/  LDG.E.U16.CONSTANT R26, desc[UR12][R10.64+0x12] ;  /* 0x0000120c0a1a7981 */ /* 0x000f68000c1e9500 */
[----:B------:R-:W5:Y:S04]  /*0cf0*/  LDG.E.U16.CONSTANT R27, desc[UR12][R8.64+0x12] ;  /* 0x0000120c081b7981 */ /* 0x000f68000c1e9500 */
[----:B------:R-:W5:Y:S04]  /*0d00*/  LDG.E.U16.CONSTANT R28, desc[UR12][R8.64+0x1c] ;  /* 0x00001c0c081c7981 */ /* 0x000f68000c1e9500 */
[----:B------:R-:W5:Y:S01]  /*0d10*/  LDG.E.U16.CONSTANT R29, desc[UR12][R8.64+0x1e] ;  /* 0x00001e0c081d7981 */ /* 0x000f62000c1e9500 */
[----:B---3--:R-:W-:-:S03]  /*0d20*/  HADD2.F32 R25, -RZ, R23.H0_H0 ;  /* 0x20000017ff197230 */ /* 0x008fc60000004100 */
[----:B------:R-:W3:Y:S01]  /*0d30*/  LDG.E.U16.CONSTANT R23, desc[UR12][R8.64+0x6] ;  /* 0x0000060c08177981 */ /* 0x000ee2000c1e9500 */
[----:B----4-:R-:W-:-:S05]  /*0d40*/  HADD2.F32 R24, -RZ, R24.H0_H0 ;  /* 0x20000018ff187230 */ /* 0x010fca0000004100 */
[----:B------:R-:W-:Y:S02]  /*0d50*/  FFMA R25, R25, R24, R14 ;  /* 0x0000001819197223 */ /* 0x000fe4000000000e */
[----:B------:R-:W4:Y:S04]  /*0d60*/  LDG.E.U16.CONSTANT R24, desc[UR12][R10.64+0x8] ;  /* 0x0000080c0a187981 */ /* 0x000f28000c1e9500 */
[----:B------:R-:W4:Y:S01]  /*0d70*/  LDG.E.U16.CONSTANT R14, desc[UR12][R8.64+0x8] ;  /* 0x0000080c080e7981 */ /* 0x000f22000c1e9500 */
[----:B--2---:R-:W-:Y:S02]  /*0d80*/  HADD2.F32 R18, -RZ, R18.H0_H0 ;  /* 0x20000012ff127230 */ /* 0x004fe40000004100 */
[----:B-----5:R-:W-:Y:S02]  /*0d90*/  HADD2.F32 R19, -RZ, R19.H0_H0 ;  /* 0x20000013ff137230 */ /* 0x020fe40000004100 */
[----:B------:R-:W-:-:S02]  /*0da0*/  HADD2.F32 R20, -RZ, R20.H0_H0 ;  /* 0x20000014ff147230 */ /* 0x000fc40000004100 */
[----:B------:R-:W-:Y:S02]  /*0db0*/  HADD2.F32 R22, -RZ, R22.H0_H0 ;  /* 0x20000016ff167230 */ /* 0x000fe40000004100 */
[----:B------:R-:W-:Y:S02]  /*0dc0*/  FFMA R25, R18, R19, R25 ;  /* 0x0000001312197223 */ /* 0x000fe40000000019 */
[----:B------:R-:W2:Y:S04]  /*0dd0*/  LDG.E.U16.CONSTANT R19, desc[UR12][R10.64+0xa] ;  /* 0x00000a0c0a137981 */ /* 0x000ea8000c1e9500 */
[----:B------:R-:W5:Y:S01]  /*0de0*/  LDG.E.U16.CONSTANT R18, desc[UR12][R8.64+0xa] ;  /* 0x00000a0c08127981 */ /* 0x000f62000c1e9500 */
[----:B------:R-:W-:Y:S01]  /*0df0*/  FFMA R22, R20, R22, R25 ;  /* 0x0000001614167223 */ /* 0x000fe20000000019 */
[----:B------:R-:W-:-:S02]  /*0e00*/  HADD2.F32 R25, -RZ, R21.H0_H0 ;  /* 0x20000015ff197230 */ /* 0x000fc40000004100 */
[----:B------:R-:W5:Y:S04]  /*0e10*/  LDG.E.U16.CONSTANT R20, desc[UR12][R10.64+0xc] ;  /* 0x00000c0c0a147981 */ /* 0x000f68000c1e9500 */
[----:B------:R-:W5:Y:S01]  /*0e20*/  LDG.E.U16.CONSTANT R21, desc[UR12][R8.64+0xc] ;  /* 0x00000c0c08157981 */ /* 0x000f62000c1e9500 */
[----:B---3--:R-:W-:-:S05]  /*0e30*/  HADD2.F32 R23, -RZ, R23.H0_H0 ;  /* 0x20000017ff177230 */ /* 0x008fca0000004100 */
[----:B------:R-:W-:Y:S02]  /*0e40*/  FFMA R25, R25, R23, R22 ;  /* 0x0000001719197223 */ /* 0x000fe40000000016 */
[----:B------:R-:W3:Y:S04]  /*0e50*/  LDG.E.U16.CONSTANT R22, desc[UR12][R10.64+0xe] ;  /* 0x00000e0c0a167981 */ /* 0x000ee8000c1e9500 */
[----:B------:R-:W3:Y:S01]  /*0e60*/  LDG.E.U16.CONSTANT R23, desc[UR12][R8.64+0xe] ;  /* 0x00000e0c08177981 */ /* 0x000ee2000c1e9500 */
[----:B----4-:R-:W-:Y:S02]  /*0e70*/  HADD2.F32 R24, -RZ, R24.H0_H0 ;  /* 0x20000018ff187230 */ /* 0x010fe40000004100 */
[----:B------:R-:W-:-:S05]  /*0e80*/  HADD2.F32 R14, -RZ, R14.H0_H0 ;  /* 0x2000000eff0e7230 */ /* 0x000fca0000004100 */
[----:B------:R-:W-:Y:S02]  /*0e90*/  FFMA R14, R24, R14, R25 ;  /* 0x0000000e180e7223 */ /* 0x000fe40000000019 */
[----:B------:R-:W4:Y:S04]  /*0ea0*/  LDG.E.U16.CONSTANT R24, desc[UR12][R10.64+0x10] ;  /* 0x0000100c0a187981 */ /* 0x000f28000c1e9500 */
[----:B------:R-:W4:Y:S01]  /*0eb0*/  LDG.E.U16.CONSTANT R25, desc[UR12][R8.64+0x10] ;  /* 0x0000100c08197981 */ /* 0x000f22000c1e9500 */
[----:B--2---:R-:W-:Y:S02]  /*0ec0*/  HADD2.F32 R19, -RZ, R19.H0_H0 ;  /* 0x20000013ff137230 */ /* 0x004fe40000004100 */
[----:B-----5:R-:W-:-:S05]  /*0ed0*/  HADD2.F32 R18, -RZ, R18.H0_H0 ;  /* 0x20000012ff127230 */ /* 0x020fca0000004100 */
[----:B------:R-:W-:Y:S01]  /*0ee0*/  FFMA R14, R19, R18, R14 ;  /* 0x00000012130e7223 */ /* 0x000fe2000000000e */
[----:B------:R-:W-:Y:S01]  /*0ef0*/  HADD2.F32 R19, -RZ, R20.H0_H0 ;  /* 0x20000014ff137230 */ /* 0x000fe20000004100 */
[----:B------:R-:W2:Y:S01]  /*0f00*/  LDG.E.U16.CONSTANT R18, desc[UR12][R10.64+0x16] ;  /* 0x0000160c0a127981 */ /* 0x000ea2000c1e9500 */
[----:B------:R-:W-:-:S03]  /*0f10*/  HADD2.F32 R21, -RZ, R21.H0_H0 ;  /* 0x20000015ff157230 */ /* 0x000fc60000004100 */
[----:B------:R-:W5:Y:S02]  /*0f20*/  LDG.E.U16.CONSTANT R20, desc[UR12][R8.64+0x14] ;  /* 0x0000140c08147981 */ /* 0x000f64000c1e9500 */
[----:B------:R-:W-:Y:S02]  /*0f30*/  FFMA R14, R19, R21, R14 ;  /* 0x00000015130e7223 */ /* 0x000fe4000000000e */
[----:B------:R-:W2:Y:S01]  /*0f40*/  LDG.E.U16.CONSTANT R21, desc[UR12][R10.64+0x18] ;  /* 0x0000180c0a157981 */ /* 0x000ea2000c1e9500 */
[----:B---3--:R-:W-:-:S03]  /*0f50*/  HADD2.F32 R19, -RZ, R22.H0_H0 ;  /* 0x20000016ff137230 */ /* 0x008fc60000004100 */
[----:B------:R-:W3:Y:S01]  /*0f60*/  LDG.E.U16.CONSTANT R22, desc[UR12][R8.64+0x18] ;  /* 0x0000180c08167981 */ /* 0x000ee2000c1e9500 */
[----:B------:R-:W-:-:S05]  /*0f70*/  HADD2.F32 R23, -RZ, R23.H0_H0 ;  /* 0x20000017ff177230 */ /* 0x000fca0000004100 */
[----:B------:R-:W-:Y:S02]  /*0f80*/  FFMA R19, R19, R23, R14 ;  /* 0x0000001713137223 */ /* 0x000fe4000000000e */
[----:B------:R-:W3:Y:S01]  /*0f90*/  LDG.E.U16.CONSTANT R14, desc[UR12][R10.64+0x14] ;  /* 0x0000140c0a0e7981 */ /* 0x000ee2000c1e9500 */
[----:B----4-:R-:W-:Y:S02]  /*0fa0*/  HADD2.F32 R24, -RZ, R24.H0_H0 ;  /* 0x20000018ff187230 */ /* 0x010fe40000004100 */
[----:B------:R-:W-:Y:S02]  /*0fb0*/  HADD2.F32 R25, -RZ, R25.H0_H0 ;  /* 0x20000019ff197230 */ /* 0x000fe40000004100 */
[----:B------:R-:W-:-:S03]  /*0fc0*/  HADD2.F32 R23, -RZ, R26.H0_H0 ;  /* 0x2000001aff177230 */ /* 0x000fc60000004100 */
[----:B------:R-:W-:Y:S02]  /*0fd0*/  FFMA R24, R24, R25, R19 ;  /* 0x0000001918187223 */ /* 0x000fe40000000013 */
[----:B------:R-:W4:Y:S01]  /*0fe0*/  LDG.E.U16.CONSTANT R19, desc[UR12][R8.64+0x16] ;  /* 0x0000160c08137981 */ /* 0x000f22000c1e9500 */
[----:B------:R-:W-:-:S03]  /*0ff0*/  HADD2.F32 R26, -RZ, R27.H0_H0 ;  /* 0x2000001bff1a7230 */ /* 0x000fc60000004100 */
[----:B------:R-:W4:Y:S02]  /*1000*/  LDG.E.U16.CONSTANT R25, desc[UR12][R10.64+0x1a] ;  /* 0x00001a0c0a197981 */ /* 0x000f24000c1e9500 */
[----:B------:R-:W-:Y:S02]  /*1010*/  FFMA R26, R23, R26, R24 ;  /* 0x0000001a171a7223 */ /* 0x000fe40000000018 */
[----:B------:R-:W4:Y:S04]  /*1020*/  LDG.E.U16.CONSTANT R24, desc[UR12][R8.64+0x1a] ;  /* 0x00001a0c08187981 */ /* 0x000f28000c1e9500 */
[----:B------:R-:W4:Y:S04]  /*1030*/  LDG.E.U16.CONSTANT R23, desc[UR12][R10.64+0x1c] ;  /* 0x00001c0c0a177981 */ /* 0x000f28000c1e9500 */
[----:B------:R-:W4:Y:S01]  /*1040*/  LDG.E.U16.CONSTANT R27, desc[UR12][R10.64+0x1e] ;  /* 0x00001e0c0a1b7981 */ /* 0x000f22000c1e9500 */
[----:B-----5:R-:W-:-:S02]  /*1050*/  HADD2.F32 R20, -RZ, R20.H0_H0 ;  /* 0x20000014ff147230 */ /* 0x020fc40000004100 */
[----:B--2---:R-:W-:Y:S01]  /*1060*/  HADD2.F32 R18, -RZ, R18.H0_H0 ;  /* 0x20000012ff127230 */ /* 0x004fe20000004100 */
[----:B------:R-:W-:Y:S01]  /*1070*/  IADD3 R16, PT, PT, R16, 0x10, RZ ;  /* 0x0000001010107810 */ /* 0x000fe20007ffe0ff */
[----:B------:R-:W-:-:S03]  /*1080*/  HADD2.F32 R21, -RZ, R21.H0_H0 ;  /* 0x20000015ff157230 */ /* 0x000fc60000004100 */
[----:B------:R-:W-:Y:S01]  /*1090*/  ISETP.NE.AND P0, PT, R16, RZ, PT ;  /* 0x000000ff1000720c */ /* 0x000fe20003f05270 */
[----:B------:R-:W-:Y:S02]  /*10a0*/  HADD2.F32 R28, -RZ, R28.H0_H0 ;  /* 0x2000001cff1c7230 */ /* 0x000fe40000004100 */
[----:B------:R-:W-:Y:S01]  /*10b0*/  HADD2.F32 R29, -RZ, R29.H0_H0 ;  /* 0x2000001dff1d7230 */ /* 0x000fe20000004100 */
[----:B------:R-:W-:Y:S02]  /*10c0*/  IADD3 R17, PT, PT, R17, 0x10, RZ ;  /* 0x0000001011117810 */ /* 0x000fe40007ffe0ff */
[----:B------:R-:W-:Y:S01]  /*10d0*/  IADD3 R15, PT, PT, R15, 0x10, RZ ;  /* 0x000000100f0f7810 */ /* 0x000fe20007ffe0ff */
[----:B---3--:R-:W-:Y:S02]  /*10e0*/  HADD2.F32 R22, -RZ, R22.H0_H0 ;  /* 0x20000016ff167230 */ /* 0x008fe40000004100 */
[----:B------:R-:W-:-:S05]  /*10f0*/  HADD2.F32 R14, -RZ, R14.H0_H0 ;  /* 0x2000000eff0e7230 */ /* 0x000fca0000004100 */
[----:B------:R-:W-:Y:S01]  /*1100*/  FFMA R14, R14, R20, R26 ;  /* 0x000000140e0e7223 */ /* 0x000fe2000000001a */
[----:B----4-:R-:W-:-:S05]  /*1110*/  HADD2.F32 R19, -RZ, R19.H0_H0 ;  /* 0x20000013ff137230 */ /* 0x010fca0000004100 */
[----:B------:R-:W-:Y:S01]  /*1120*/  FFMA R14, R18, R19, R14 ;  /* 0x00000013120e7223 */ /* 0x000fe2000000000e */
[----:B------:R-:W-:Y:S02]  /*1130*/  HADD2.F32 R25, -RZ, R25.H0_H0 ;  /* 0x20000019ff197230 */ /* 0x000fe40000004100 */
[----:B------:R-:W-:Y:S02]  /*1140*/  HADD2.F32 R24, -RZ, R24.H0_H0 ;  /* 0x20000018ff187230 */ /* 0x000fe40000004100 */
[----:B------:R-:W-:Y:S01]  /*1150*/  FFMA R14, R21, R22, R14 ;  /* 0x00000016150e7223 */ /* 0x000fe2000000000e */
[----:B------:R-:W-:-:S03]  /*1160*/  HADD2.F32 R23, -RZ, R23.H0_H0 ;  /* 0x20000017ff177230 */ /* 0x000fc60000004100 */
[----:B------:R-:W-:Y:S01]  /*1170*/  FFMA R14, R25, R24, R14 ;  /* 0x00000018190e7223 */ /* 0x000fe2000000000e */
[----:B------:R-:W-:-:S03]  /*1180*/  HADD2.F32 R27, -RZ, R27.H0_H0 ;  /* 0x2000001bff1b7230 */ /* 0x000fc60000004100 */
[----:B------:R-:W-:-:S04]  /*1190*/  FFMA R14, R23, R28, R14 ;  /* 0x0000001c170e7223 */ /* 0x000fc8000000000e */
[----:B------:R-:W-:Y:S01]  /*11a0*/  FFMA R14, R27, R29, R14 ;  /* 0x0000001d1b0e7223 */ /* 0x000fe2000000000e */
[----:B------:R-:W-:Y:S06]  /*11b0*/  @P0 BRA `(.L_x_16) ;  /* 0xfffffff8009c0947 */ /* 0x000fec000383ffff */
[----:B------:R-:W-:-:S07]  /*11c0*/  LOP3.LUT R16, R12, 0x7ffffff0, RZ, 0xc0, !PT ;  /* 0x7ffffff00c107812 */ /* 0x000fce00078ec0ff */
.L_x_15:
[C---:B------:R-:W-:Y:S02]  /*11d0*/  LOP3.LUT P0, RZ, R12.reuse, 0x8, RZ, 0xc0, !PT ;  /* 0x000000080cff7812 */ /* 0x040fe4000780c0ff */
[----:B------:R-:W-:-:S11]  /*11e0*/  LOP3.LUT P1, RZ, R12, 0x4, RZ, 0xc0, !PT ;  /* 0x000000040cff7812 */ /* 0x000fd6000782c0ff */
[----:B------:R-:W-:Y:S05]  /*11f0*/  @!P0 BRA `(.L_x_17) ;  /* 0x0000000000bc8947 */ /* 0x000fea0003800000 */
[----:B------:R-:W1:Y:S01]  /*1200*/  LDC.64 R10, c[0x0][0x380] ;  /* 0x0000e000ff0a7b82 */ /* 0x000e620000000a00 */
[----:B------:R-:W-:Y:S02]  /*1210*/  IADD3 R15, PT, PT, R16, UR6, RZ ;  /* 0x00000006100f7c10 */ /* 0x000fe4000fffe0ff */
[----:B------:R-:W-:-:S05]  /*1220*/  IADD3 R17, PT, PT, R13, R16, RZ ;  /* 0x000000100d117210 */ /* 0x000fca0007ffe0ff */
        /* <DEDUP_REMOVED lines=16> */
[----:B------:R1:W3:Y:S01]  /*1330*/  LDG.E.U16.CONSTANT R15, desc[UR12][R8.64+0x6] ;  /* 0x0000060c080f7981 */ /* 0x0002e2000c1e9500 */
[----:B----4-:R-:W-:-:S03]  /*1340*/  HADD2.F32 R22, -RZ, R19.H0_H0 ;  /* 0x20000013ff167230 */ /* 0x010fc60000004100 */
[----:B------:R-:W4:Y:S02]  /*1350*/  LDG.E.U16.CONSTANT R19, desc[UR12][R10.64+0x6] ;  /* 0x0000060c0a137981 */ /* 0x000f24000c1e9500 */
[----:B------:R-:W-:Y:S02]  /*1360*/  FFMA R25, R25, R22, R14 ;  /* 0x0000001619197223 */ /* 0x000fe4000000000e */
[----:B------:R-:W4:Y:S04]  /*1370*/  LDG.E.U16.CONSTANT R22, desc[UR12][R10.64+0xa] ;  /* 0x00000a0c0a167981 */ /* 0x000f28000c1e9500 */
[----:B------:R-:W4:Y:S01]  /*1380*/  LDG.E.U16.CONSTANT R14, desc[UR12][R10.64+0xc] ;  /* 0x00000c0c0a0e7981 */ /* 0x000f22000c1e9500 */
[----:B--2---:R-:W-:Y:S02]  /*1390*/  HADD2.F32 R21, -RZ, R21.H0_H0 ;  /* 0x20000015ff157230 */ /* 0x004fe40000004100 */
[----:B-----5:R-:W-:-:S02]  /*13a0*/  HADD2.F32 R20, -RZ, R20.H0_H0 ;  /* 0x20000014ff147230 */ /* 0x020fc40000004100 */
[----:B------:R-:W-:Y:S02]  /*13b0*/  HADD2.F32 R17, -RZ, R17.H0_H0 ;  /* 0x20000011ff117230 */ /* 0x000fe40000004100 */
[----:B------:R-:W-:Y:S02]  /*13c0*/  HADD2.F32 R18, -RZ, R18.H0_H0 ;  /* 0x20000012ff127230 */ /* 0x000fe40000004100 */
[----:B------:R-:W-:Y:S01]  /*13d0*/  FFMA R20, R21, R20, R25 ;  /* 0x0000001415147223 */ /* 0x000fe20000000019 */
[----:B------:R-:W-:-:S03]  /*13e0*/  HADD2.F32 R24, -RZ, R24.H0_H0 ;  /* 0x20000018ff187230 */ /* 0x000fc60000004100 */
[----:B------:R-:W-:Y:S01]  /*13f0*/  FFMA R17, R17, R18, R20 ;  /* 0x0000001211117223 */ /* 0x000fe20000000014 */
[----:B------:R-:W-:Y:S02]  /*1400*/  HADD2.F32 R23, -RZ, R23.H0_H0 ;  /* 0x20000017ff177230 */ /* 0x000fe40000004100 */
[----:B------:R-:W-:Y:S02]  /*1410*/  HADD2.F32 R28, -RZ, R28.H0_H0 ;  /* 0x2000001cff1c7230 */ /* 0x000fe40000004100 */
[----:B------:R-:W-:Y:S02]  /*1420*/  HADD2.F32 R27, -RZ, R27.H0_H0 ;  /* 0x2000001bff1b7230 */ /* 0x000fe40000004100 */
[----:B-1----:R-:W-:Y:S02]  /*1430*/  HADD2.F32 R9, -RZ, R26.H0_H0 ;  /* 0x2000001aff097230 */ /* 0x002fe40000004100 */
[----:B------:R-:W-:Y:S01]  /*1440*/  HADD2.F32 R29, -RZ, R29.H0_H0 ;  /* 0x2000001dff1d7230 */ /* 0x000fe20000004100 */
[----:B------:R-:W-:Y:S01]  /*1450*/  IADD3 R16, PT, PT, R16, 0x8, RZ ;  /* 0x0000000810107810 */ /* 0x000fe20007ffe0ff */
[----:B---3--:R-:W-:-:S02]  /*1460*/  HADD2.F32 R15, -RZ, R15.H0_H0 ;  /* 0x2000000fff0f7230 */ /* 0x008fc40000004100 */
[----:B----4-:R-:W-:-:S05]  /*1470*/  HADD2.F32 R19, -RZ, R19.H0_H0 ;  /* 0x20000013ff137230 */ /* 0x010fca0000004100 */
[----:B------:R-:W-:Y:S01]  /*1480*/  FFMA R15, R19, R15, R17 ;  /* 0x0000000f130f7223 */ /* 0x000fe20000000011 */
[----:B------:R-:W-:-:S03]  /*1490*/  HADD2.F32 R22, -RZ, R22.H0_H0 ;  /* 0x20000016ff167230 */ /* 0x000fc60000004100 */
[----:B------:R-:W-:Y:S01]  /*14a0*/  FFMA R15, R24, R23, R15 ;  /* 0x00000017180f7223 */ /* 0x000fe2000000000f */
[----:B------:R-:W-:-:S03]  /*14b0*/  HADD2.F32 R14, -RZ, R14.H0_H0 ;  /* 0x2000000eff0e7230 */ /* 0x000fc60000004100 */
[----:B------:R-:W-:-:S04]  /*14c0*/  FFMA R15, R22, R28, R15 ;  /* 0x0000001c160f7223 */ /* 0x000fc8000000000f */
[----:B------:R-:W-:-:S04]  /*14d0*/  FFMA R14, R14, R27, R15 ;  /* 0x0000001b0e0e7223 */ /* 0x000fc8000000000f */
[----:B------:R-:W-:-:S07]  /*14e0*/  FFMA R14, R9, R29, R14 ;  /* 0x0000001d090e7223 */ /* 0x000fce000000000e */
.L_x_17:
        /* <DEDUP_REMOVED lines=14> */
[----:B------:R-:W5:Y:S01]  /*15d0*/  LDG.E.U16.CONSTANT R23, desc[UR12][R8.64+0x6] ;  /* 0x0000060c08177981 */ /* 0x000f62000c1e9500 */
[----:B------:R-:W-:Y:S01]  /*15e0*/  IADD3 R16, PT, PT, R16, 0x4, RZ ;  /* 0x0000000410107810 */ /* 0x000fe20007ffe0ff */
[----:B---3--:R-:W-:-:S02]  /*15f0*/  HADD2.F32 R15, -RZ, R15.H0_H0 ;  /* 0x2000000fff0f7230 */ /* 0x008fc40000004100 */
[----:B--2---:R-:W-:Y:S02]  /*1600*/  HADD2.F32 R18, -RZ, R18.H0_H0 ;  /* 0x20000012ff127230 */ /* 0x004fe40000004100 */
[----:B----4-:R-:W-:Y:S02]  /*1610*/  HADD2.F32 R17, -RZ, R17.H0_H0 ;  /* 0x20000011ff117230 */ /* 0x010fe40000004100 */
[----:B-----5:R-:W-:-:S03]  /*1620*/  HADD2.F32 R19, -RZ, R19.H0_H0 ;  /* 0x20000013ff137230 */ /* 0x020fc60000004100 */
[----:B------:R-:W-:Y:S01]  /*1630*/  FFMA R15, R15, R17, R14 ;  /* 0x000000110f0f7223 */ /* 0x000fe2000000000e */
[----:B------:R-:W-:-:S03]  /*1640*/  HADD2.F32 R20, -RZ, R20.H0_H0 ;  /* 0x20000014ff147230 */ /* 0x000fc60000004100 */
[----:B------:R-:W-:Y:S01]  /*1650*/  FFMA R15, R18, R19, R15 ;  /* 0x00000013120f7223 */ /* 0x000fe2000000000f */
[----:B------:R-:W-:Y:S02]  /*1660*/  HADD2.F32 R21, -RZ, R21.H0_H0 ;  /* 0x20000015ff157230 */ /* 0x000fe40000004100 */
[----:B------:R-:W-:-:S03]  /*1670*/  HADD2.F32 R22, -RZ, R22.H0_H0 ;  /* 0x20000016ff167230 */ /* 0x000fc60000004100 */
[----:B------:R-:W-:Y:S01]  /*1680*/  FFMA R15, R20, R21, R15 ;  /* 0x00000015140f7223 */ /* 0x000fe2000000000f */
[----:B------:R-:W-:-:S05]  /*1690*/  HADD2.F32 R23, -RZ, R23.H0_H0 ;  /* 0x20000017ff177230 */ /* 0x000fca0000004100 */
[----:B------:R-:W-:-:S07]  /*16a0*/  FFMA R14, R22, R23, R15 ;  /* 0x00000017160e7223 */ /* 0x000fce000000000f */
.L_x_18:
[----:B------:R-:W1:Y:S01]  /*16b0*/  LDC.64 R10, c[0x0][0x380] ;  /* 0x0000e000ff0a7b82 */ /* 0x000e620000000a00 */
[----:B------:R-:W-:Y:S01]  /*16c0*/  LOP3.LUT R12, R12, 0x3, RZ, 0xc0, !PT ;  /* 0x000000030c0c7812 */ /* 0x000fe200078ec0ff */
[----:B------:R-:W2:Y:S01]  /*16d0*/  LDCU UR11, c[0x0][0x3b4] ;  /* 0x00007680ff0b77ac */ /* 0x000ea20008000800 */
[----:B------:R-:W-:Y:S02]  /*16e0*/  IADD3 R15, PT, PT, R13, R16, RZ ;  /* 0x000000100d0f7210 */ /* 0x000fe40007ffe0ff */
[----:B------:R-:W-:Y:S02]  /*16f0*/  IADD3 R13, PT, PT, R16, UR6, RZ ;  /* 0x00000006100d7c10 */ /* 0x000fe4000fffe0ff */
[----:B------:R-:W-:Y:S01]  /*1700*/  ISETP.NE.AND P0, PT, R12, 0x1, PT ;  /* 0x000000010c00780c */ /* 0x000fe20003f05270 */
[----:B------:R-:W3:Y:S02]  /*1710*/  LDC.64 R8, c[0x0][0x388] ;  /* 0x0000e200ff087b82 */ /* 0x000ee40000000a00 */
[----:B-1----:R-:W-:-:S05]  /*1720*/  IMAD.WIDE R10, R13, 0x2, R10 ;  /* 0x000000020d0a7825 */ /* 0x002fca00078e020a */
[----:B------:R-:W4:Y:S01]  /*1730*/  LDG.E.U16.CONSTANT R12, desc[UR12][R10.64] ;  /* 0x0000000c0a0c7981 */ /* 0x000f22000c1e9500 */
[----:B---3--:R-:W-:-:S04]  /*1740*/  IMAD.WIDE R8, R15, 0x2, R8 ;  /* 0x000000020f087825 */ /* 0x008fc800078e0208 */
[----:B------:R-:W3:Y:S04]  /*1750*/  @P0 LDG.E.U16.CONSTANT R16, desc[UR12][R10.64+0x2] ;  /* 0x0000020c0a100981 */ /* 0x000ee8000c1e9500 */
[----:B------:R-:W5:Y:S04]  /*1760*/  LDG.E.U16.CONSTANT R15, desc[UR12][R8.64] ;  /* 0x0000000c080f7981 */ /* 0x000f68000c1e9500 */
[----:B------:R-:W2:Y:S04]  /*1770*/  @P0 LDG.E.U16.CONSTANT R17, desc[UR12][R8.64+0x2] ;  /* 0x0000020c08110981 */ /* 0x000ea8000c1e9500 */
[----:B------:R-:W2:Y:S04]  /*1780*/  @P0 LDG.E.U16.CONSTANT R18, desc[UR12][R10.64+0x4] ;  /* 0x0000040c0a120981 */ /* 0x000ea8000c1e9500 */
[----:B------:R1:W2:Y:S01]  /*1790*/  @P0 LDG.E.U16.CONSTANT R19, desc[UR12][R8.64+0x4] ;  /* 0x0000040c08130981 */ /* 0x0002a2000c1e9500 */
[----:B------:R-:W0:Y:S01]  /*17a0*/  S2UR UR10, SR_CgaCtaId ;  /* 0x00000000000a79c3 */ /* 0x000e220000008800 */
[----:B------:R-:W-:-:S02]  /*17b0*/  UMOV UR7, 0x400 ;  /* 0x0000040000077882 */ /* 0x000fc40000000000 */
[----:B0-----:R-:W-:-:S06]  /*17c0*/  ULEA UR7, UR10, UR7, 0x18 ;  /* 0x000000070a077291 */ /* 0x001fcc000f8ec0ff */
[C---:B-1----:R-:W-:Y:S02]  /*17d0*/  LEA R8, R6.reuse, UR7, 0x2 ;  /* 0x0000000706087c11 */ /* 0x042fe4000f8e10ff */
[----:B------:R-:W-:Y:S01]  /*17e0*/  IADD3 R6, PT, PT, R6, UR16, RZ ;  /* 0x0000001006067c10 */ /* 0x000fe2000fffe0ff */
[----:B----4-:R-:W-:Y:S02]  /*17f0*/  HADD2.F32 R13, -RZ, R12.H0_H0 ;  /* 0x2000000cff0d7230 */ /* 0x010fe40000004100 */
[----:B---3--:R-:W-:Y:S02]  /*1800*/  @P0 HADD2.F32 R16, -RZ, R16.H0_H0 ;  /* 0x20000010ff100230 */ /* 0x008fe40000004100 */
[----:B-----5:R-:W-:Y:S02]  /*1810*/  HADD2.F32 R15, -RZ, R15.H0_H0 ;  /* 0x2000000fff0f7230 */ /* 0x020fe40000004100 */
[----:B--2---:R-:W-:-:S03]  /*1820*/  @P0 HADD2.F32 R17, -RZ, R17.H0_H0 ;  /* 0x20000011ff110230 */ /* 0x004fc60000004100 */
[----:B------:R-:W-:Y:S01]  /*1830*/  FFMA R13, R13, R15, R14 ;  /* 0x0000000f0d0d7223 */ /* 0x000fe2000000000e */
[----:B------:R-:W-:-:S03]  /*1840*/  @P0 HADD2.F32 R15, -RZ, R18.H0_H0 ;  /* 0x20000012ff0f0230 */ /* 0x000fc60000004100 */
[----:B------:R-:W-:Y:S01]  /*1850*/  @P0 FFMA R16, R16, R17, R13 ;  /* 0x0000001110100223 */ /* 0x000fe2000000000d */
[----:B------:R-:W-:-:S05]  /*1860*/  @P0 HADD2.F32 R19, -RZ, R19.H0_H0 ;  /* 0x20000013ff130230 */ /* 0x000fca0000004100 */
[----:B------:R-:W-:-:S04]  /*1870*/  @P0 FFMA R13, R15, R19, R16 ;  /* 0x000000130f0d0223 */ /* 0x000fc80000000010 */
[----:B------:R-:W-:-:S05]  /*1880*/  FMUL R13, R13, UR11 ;  /* 0x0000000b0d0d7c20 */ /* 0x000fca0008400000 */
[----:B------:R1:W-:Y:S01]  /*1890*/  STS [R8], R13 ;  /* 0x0000000d08007388 */ /* 0x0003e20000000800 */
[----:B------:R-:W-:-:S13]  /*18a0*/  ISETP.GE.AND P0, PT, R6, UR17, PT ;  /* 0x0000001106007c0c */ /* 0x000fda000bf06270 */
[----:B-1----:R-:W-:Y:S05]  /*18b0*/  @!P0 BRA `(.L_x_19) ;  /* 0xfffffff000ac8947 */ /* 0x002fea000383ffff */
.L_x_2:
[----:B0-----:R-:W-:Y:S05]  /*18c0*/  BSYNC.RECONVERGENT B0 ;  /* 0x0000000000007941 */ /* 0x001fea0003800200 */
.L_x_1:
[----:B------:R-:W-:Y:S01]  /*18d0*/  BAR.SYNC.DEFER_BLOCKING 0x0 ;  /* 0x0000000000007b1d */ /* 0x000fe20000010000 */
[----:B------:R-:W-:Y:S02]  /*18e0*/  ISETP.GE.AND P0, PT, R0, UR17, PT ;  /* 0x0000001100007c0c */ /* 0x000fe4000bf06270 */
[----:B------:R-:W-:-:S03]  /*18f0*/  MOV R6, 0xff800000 ;  /* 0xff80000000067802 */ /* 0x000fc60000000f00 */
[----:B------:R-:W-:Y:S08]  /*1900*/  BSSY.RECONVERGENT B0, `(.L_x_20) ;  /* 0x000000d000007945 */ /* 0x000ff00003800200 */
[----:B------:R-:W-:Y:S05]  /*1910*/  @P0 BRA `(.L_x_21) ;  /* 0x00000000002c0947 */ /* 0x000fea0003800000 */
[----:B------:R-:W0:Y:S01]  /*1920*/  S2R R10, SR_CgaCtaId ;  /* 0x00000000000a7919 */ /* 0x000e220000008800 */
[----:B------:R-:W-:Y:S02]  /*1930*/  MOV R9, 0x400 ;  /* 0x0000040000097802 */ /* 0x000fe40000000f00 */
[----:B------:R-:W-:Y:S02]  /*1940*/  MOV R6, 0xff800000 ;  /* 0xff80000000067802 */ /* 0x000fe40000000f00 */
[----:B------:R-:W-:Y:S02]  /*1950*/  MOV R8, R0 ;  /* 0x0000000000087202 */ /* 0x000fe40000000f00 */
[----:B0-----:R-:W-:-:S07]  /*1960*/  LEA R11, R10, R9, 0x18 ;  /* 0x000000090a0b7211 */ /* 0x001fce00078ec0ff */
.L_x_22:
[C---:B------:R-:W-:Y:S02]  /*1970*/  LEA R9, R8.reuse, R11, 0x2 ;  /* 0x0000000b08097211 */ /* 0x040fe400078e10ff */
[----:B------:R-:W-:-:S04]  /*1980*/  IADD3 R8, PT, PT, R8, UR16, RZ ;  /* 0x0000001008087c10 */ /* 0x000fc8000fffe0ff */
[----:B------:R-:W0:Y:S01]  /*1990*/  LDS R9, [R9] ;  /* 0x0000000009097984 */ /* 0x000e220000000800 */
[----:B------:R-:W-:Y:S02]  /*19a0*/  ISETP.GE.AND P0, PT, R8, UR17, PT ;  /* 0x0000001108007c0c */ /* 0x000fe4000bf06270 */
[----:B0-----:R-:W-:-:S11]  /*19b0*/  FMNMX R6, R9, R6, !PT ;  /* 0x0000000609067209 */ /* 0x001fd60007800000 */
[----:B------:R-:W-:Y:S05]  /*19c0*/  @!P0 BRA `(.L_x_22) ;  /* 0xfffffffc00e88947 */ /* 0x000fea000383ffff */
.L_x_21:
[----:B------:R-:W-:Y:S05]  /*19d0*/  BSYNC.RECONVERGENT B0 ;  /* 0x0000000000007941 */ /* 0x000fea0003800200 */
.L_x_20:
[----:B------:R-:W0:Y:S01]  /*19e0*/  SHFL.BFLY PT, R9, R6, 0x10, 0x1f ;  /* 0x0e001f0006097f89 */ /* 0x000e2200000e0000 */
[----:B------:R-:W1:Y:S01]  /*19f0*/  S2UR UR10, SR_CgaCtaId ;  /* 0x00000000000a79c3 */ /* 0x000e620000008800 */
[----:B------:R-:W-:Y:S01]  /*1a00*/  UMOV UR7, 0x400 ;  /* 0x0000040000077882 */ /* 0x000fe20000000000 */
[----:B------:R-:W-:Y:S02]  /*1a10*/  ISETP.NE.AND P0, PT, R5, RZ, PT ;  /* 0x000000ff0500720c */ /* 0x000fe40003f05270 */
[----:B0-----:R-:W-:Y:S01]  /*1a20*/  FMNMX R9, R9, R6, !PT ;  /* 0x0000000609097209 */ /* 0x001fe20007800000 */
[----:B-1----:R-:W-:-:S04]  /*1a30*/  ULEA UR10, UR10, UR7, 0x18 ;  /* 0x000000070a0a7291 */ /* 0x002fc8000f8ec0ff */
[----:B------:R-:W0:Y:S02]  /*1a40*/  SHFL.BFLY PT, R8, R9, 0x8, 0x1f ;  /* 0x0d001f0009087f89 */ /* 0x000e2400000e0000 */
[----:B0-----:R-:W-:-:S05]  /*1a50*/  FMNMX R10, R9, R8, !PT ;  /* 0x00000008090a7209 */ /* 0x001fca0007800000 */
[----:B------:R-:W0:Y:S02]  /*1a60*/  SHFL.BFLY PT, R11, R10, 0x4, 0x1f ;  /* 0x0c801f000a0b7f89 */ /* 0x000e2400000e0000 */
[----:B0-----:R-:W-:-:S05]  /*1a70*/  FMNMX R11, R10, R11, !PT ;  /* 0x0000000b0a0b7209 */ /* 0x001fca0007800000 */
[----:B------:R-:W0:Y:S02]  /*1a80*/  SHFL.BFLY PT, R8, R11, 0x2, 0x1f ;  /* 0x0c401f000b087f89 */ /* 0x000e2400000e0000 */
[----:B0-----:R-:W-:Y:S02]  /*1a90*/  FMNMX R12, R11, R8, !PT ;  /* 0x000000080b0c7209 */ /* 0x001fe40007800000 */
[----:B------:R-:W-:-:S03]  /*1aa0*/  LEA.HI R8, R0, UR10, RZ, 0x1d ;  /* 0x0000000a00087c11 */ /* 0x000fc6000f8fe8ff */
[----:B------:R-:W0:Y:S02]  /*1ab0*/  SHFL.BFLY PT, R13, R12, 0x1, 0x1f ;  /* 0x0c201f000c0d7f89 */ /* 0x000e2400000e0000 */
[----:B0-----:R-:W-:-:S05]  /*1ac0*/  FMNMX R6, R12, R13, !PT ;  /* 0x0000000d0c067209 */ /* 0x001fca0007800000 */
[----:B------:R0:W-:Y:S01]  /*1ad0*/  @!P0 STS [R8+0x100], R6 ;  /* 0x0001000608008388 */ /* 0x0001e20000000800 */
[----:B------:R-:W-:Y:S01]  /*1ae0*/  BAR.SYNC.DEFER_BLOCKING 0x0 ;  /* 0x0000000000007b1d */ /* 0x000fe20000010000 */
[----:B------:R-:W-:-:S13]  /*1af0*/  ISETP.GT.U32.AND P0, PT, R0, 0x1f, PT ;  /* 0x0000001f0000780c */ /* 0x000fda0003f04070 */
[----:B0-----:R-:W-:Y:S05]  /*1b00*/  @P0 BRA `(.L_x_23) ;  /* 0x0000000000480947 */ /* 0x001fea0003800000 */
[----:B------:R-:W-:Y:S01]  /*1b10*/  UIADD3 UR7, UPT, UPT, UR16, 0x1f, URZ ;  /* 0x0000001f10077890 */ /* 0x000fe2000fffe0ff */
[----:B------:R-:W-:-:S03]  /*1b20*/  MOV R6, 0xff800000 ;  /* 0xff80000000067802 */ /* 0x000fc60000000f00 */
[----:B------:R-:W-:-:S06]  /*1b30*/  USHF.R.U32.HI UR7, URZ, 0x5, UR7 ;  /* 0x00000005ff077899 */ /* 0x000fcc0008011607 */
[----:B------:R-:W-:Y:S01]  /*1b40*/  ISETP.GE.U32.AND P0, PT, R0, UR7, PT ;  /* 0x0000000700007c0c */ /* 0x000fe2000bf06070 */
[----:B------:R-:W-:-:S12]  /*1b50*/  UMOV UR7, 0xffffffff ;  /* 0xffffffff00077882 */ /* 0x000fd80000000000 */
[----:B------:R-:W-:-:S05]  /*1b60*/  @!P0 LEA R9, R5, UR10, 0x2 ;  /* 0x0000000a05098c11 */ /* 0x000fca000f8e10ff */
[----:B------:R0:W1:Y:S01]  /*1b70*/  @!P0 LDS R6, [R9+0x100] ;  /* 0x0001000009068984 */ /* 0x0000620000000800 */
[----:B------:R-:W-:Y:S05]  /*1b80*/  BRA.DIV UR7, `(.L_x_24) ;  /* 0x0000001607c07947 */ /* 0x000fea000b800000 */
[----:B01----:R-:W0:Y:S02]  /*1b90*/  SHFL.BFLY PT, R9, R6, 0x10, 0x1f ;  /* 0x0e001f0006097f89 */ /* 0x003e2400000e0000 */
[----:B0-----:R-:W-:-:S05]  /*1ba0*/  FMNMX R9, R9, R6, !PT ;  /* 0x0000000609097209 */ /* 0x001fca0007800000 */
[----:B------:R-:W0:Y:S02]  /*1bb0*/  SHFL.BFLY PT, R10, R9, 0x8, 0x1f ;  /* 0x0d001f00090a7f89 */ /* 0x000e2400000e0000 */
[----:B0-----:R-:W-:-:S05]  /*1bc0*/  FMNMX R10, R9, R10, !PT ;  /* 0x0000000a090a7209 */ /* 0x001fca0007800000 */
[----:B------:R-:W0:Y:S02]  /*1bd0*/  SHFL.BFLY PT, R11, R10, 0x4, 0x1f ;  /* 0x0c801f000a0b7f89 */ /* 0x000e2400000e0000 */
[----:B0-----:R-:W-:-:S05]  /*1be0*/  FMNMX R11, R10, R11, !PT ;  /* 0x0000000b0a0b7209 */ /* 0x001fca0007800000 */
[----:B------:R-:W0:Y:S02]  /*1bf0*/  SHFL.BFLY PT, R12, R11, 0x2, 0x1f ;  /* 0x0c401f000b0c7f89 */ /* 0x000e2400000e0000 */
[----:B0-----:R-:W-:-:S05]  /*1c00*/  FMNMX R12, R11, R12, !PT ;  /* 0x0000000c0b0c7209 */ /* 0x001fca0007800000 */
[----:B------:R0:W1:Y:S02]  /*1c10*/  SHFL.BFLY PT, R13, R12, 0x1, 0x1f ;  /* 0x0c201f000c0d7f89 */ /* 0x00006400000e0000 */
.L_x_48:
[----:B-1----:R-:W-:-:S07]  /*1c20*/  FMNMX R6, R12, R13, !PT ;  /* 0x0000000d0c067209 */ /* 0x002fce0007800000 */
.L_x_23:
[----:B------:R-:W-:Y:S05]  /*1c30*/  WARPSYNC.ALL ;  /* 0x0000000000007948 */ /* 0x000fea0003800000 */
[----:B------:R-:W-:Y:S01]  /*1c40*/  ISETP.GE.AND P0, PT, R0, UR17, PT ;  /* 0x0000001100007c0c */ /* 0x000fe2000bf06270 */
[----:B------:R-:W-:Y:S01]  /*1c50*/  BAR.SYNC.DEFER_BLOCKING 0x0 ;  /* 0x0000000000007b1d */ /* 0x000fe20000010000 */
[----:B------:R-:W-:Y:S01]  /*1c60*/  HFMA2 R10, -RZ, RZ, 0.96630859375, -0.0022525787353515625 ;  /* 0x3bbb989dff0a7431 */ /* 0x000fe200000001ff */
[----:B------:R-:W-:Y:S01]  /*1c70*/  FMNMX R6, R6, R7, !PT ;  /* 0x0000000706067209 */ /* 0x000fe20007800000 */
[----:B------:R-:W-:Y:S01]  /*1c80*/  HFMA2 R11, -RZ, RZ, 0, 0 ;  /* 0x00000000ff0b7431 */ /* 0x000fe200000001ff */
[----:B------:R-:W-:-:S02]  /*1c90*/  MOV R9, 0x437c0000 ;  /* 0x437c000000097802 */ /* 0x000fc40000000f00 */
[----:B------:R-:W-:Y:S06]  /*1ca0*/  BSSY.RECONVERGENT B0, `(.L_x_25) ;  /* 0x0000014000007945 */ /* 0x000fec0003800200 */
[----:B------:R-:W-:Y:S05]  /*1cb0*/  @P0 BRA `(.L_x_26) ;  /* 0x0000000000480947 */ /* 0x000fea0003800000 */
[----:B------:R-:W-:Y:S02]  /*1cc0*/  MOV R11, RZ ;  /* 0x000000ff000b7202 */ /* 0x000fe40000000f00 */
[----:B0-----:R-:W-:-:S07]  /*1cd0*/  MOV R12, R0 ;  /* 0x00000000000c7202 */ /* 0x001fce0000000f00 */
.L_x_27:
[C---:B-1----:R-:W-:Y:S02]  /*1ce0*/  LEA R13, R12.reuse, UR10, 0x2 ;  /* 0x0000000a0c0d7c11 */ /* 0x042fe4000f8e10ff */
[----:B------:R-:W-:-:S03]  /*1cf0*/  IADD3 R12, PT, PT, R12, UR16, RZ ;  /* 0x000000100c0c7c10 */ /* 0x000fc6000fffe0ff */
[----:B------:R-:W0:Y:S01]  /*1d00*/  LDS R15, [R13] ;  /* 0x000000000d0f7984 */ /* 0x000e220000000800 */
[----:B------:R-:W-:Y:S01]  /*1d10*/  ISETP.GE.AND P0, PT, R12, UR17, PT ;  /* 0x000000110c007c0c */ /* 0x000fe2000bf06270 */
[----:B0-----:R-:W-:-:S04]  /*1d20*/  FADD R15, -R6, R15 ;  /* 0x0000000f060f7221 */ /* 0x001fc80000000100 */
[----:B------:R-:W-:-:S04]  /*1d30*/  FFMA.SAT R14, R15, R10, 0.5 ;  /* 0x3f0000000f0e7423 */ /* 0x000fc8000000200a */
[----:B------:R-:W-:-:S04]  /*1d40*/  FFMA.RM R14, R14, R9, 12582913 ;  /* 0x4b4000010e0e7423 */ /* 0x000fc80000004009 */
[C---:B------:R-:W-:Y:S01]  /*1d50*/  FADD R16, R14.reuse, -12583039 ;  /* 0xcb40007f0e107421 */ /* 0x040fe20000000000 */
[----:B------:R-:W-:-:S03]  /*1d60*/  SHF.L.U32 R14, R14, 0x17, RZ ;  /* 0x000000170e0e7819 */ /* 0x000fc600000006ff */
[----:B------:R-:W-:-:S04]  /*1d70*/  FFMA R16, R15, 1.4426950216293334961, -R16 ;  /* 0x3fb8aa3b0f107823 */ /* 0x000fc80000000810 */
[----:B------:R-:W-:-:S04]  /*1d80*/  FFMA R16, R15, 1.925963033500011079e-08, R16 ;  /* 0x32a570600f107823 */ /* 0x000fc80000000010 */
[----:B------:R-:W0:Y:S02]  /*1d90*/  MUFU.EX2 R15, R16 ;  /* 0x00000010000f7308 */ /* 0x000e240000000800 */
[----:B0-----:R-:W-:-:S04]  /*1da0*/  FMUL R14, R14, R15 ;  /* 0x0000000f0e0e7220 */ /* 0x001fc80000400000 */
[----:B------:R-:W-:Y:S01]  /*1db0*/  FADD R11, R14, R11 ;  /* 0x0000000b0e0b7221 */ /* 0x000fe20000000000 */
[----:B------:R1:W-:Y:S01]  /*1dc0*/  STS [R13], R14 ;  /* 0x0000000e0d007388 */ /* 0x0003e20000000800 */
[----:B------:R-:W-:Y:S05]  /*1dd0*/  @!P0 BRA `(.L_x_27) ;  /* 0xfffffffc00c08947 */ /* 0x000fea000383ffff */
.L_x_26:
[----:B------:R-:W-:Y:S05]  /*1de0*/  BSYNC.RECONVERGENT B0 ;  /* 0x0000000000007941 */ /* 0x000fea0003800200 */
.L_x_25:
[----:B0-----:R-:W1:Y:S01]  /*1df0*/  SHFL.BFLY PT, R12, R11, 0x10, 0x1f ;  /* 0x0e001f000b0c7f89 */ /* 0x001e6200000e0000 */
[----:B------:R-:W-:Y:S01]  /*1e00*/  FADD R7, -R6, R7 ;  /* 0x0000000706077221 */ /* 0x000fe20000000100 */
[----:B------:R-:W-:-:S03]  /*1e10*/  ISETP.NE.AND P0, PT, R5, RZ, PT ;  /* 0x000000ff0500720c */ /* 0x000fc60003f05270 */
[----:B------:R-:W-:-:S04]  /*1e20*/  FFMA.SAT R10, R7, R10, 0.5 ;  /* 0x3f000000070a7423 */ /* 0x000fc8000000200a */
[----:B------:R-:W-:Y:S01]  /*1e30*/  FFMA.RM R10, R10, R9, 12582913 ;  /* 0x4b4000010a0a7423 */ /* 0x000fe20000004009 */
[----:B-1----:R-:W-:-:S05]  /*1e40*/  FADD R13, R12, R11 ;  /* 0x0000000b0c0d7221 */ /* 0x002fca0000000000 */
[----:B------:R-:W0:Y:S02]  /*1e50*/  SHFL.BFLY PT, R12, R13, 0x8, 0x1f ;  /* 0x0d001f000d0c7f89 */ /* 0x000e2400000e0000 */
[----:B0-----:R-:W-:-:S05]  /*1e60*/  FADD R14, R13, R12 ;  /* 0x0000000c0d0e7221 */ /* 0x001fca0000000000 */
[----:B------:R-:W0:Y:S02]  /*1e70*/  SHFL.BFLY PT, R15, R14, 0x4, 0x1f ;  /* 0x0c801f000e0f7f89 */ /* 0x000e2400000e0000 */
[----:B0-----:R-:W-:-:S05]  /*1e80*/  FADD R15, R14, R15 ;  /* 0x0000000f0e0f7221 */ /* 0x001fca0000000000 */
[----:B------:R-:W0:Y:S02]  /*1e90*/  SHFL.BFLY PT, R12, R15, 0x2, 0x1f ;  /* 0x0c401f000f0c7f89 */ /* 0x000e2400000e0000 */
[----:B0-----:R-:W-:Y:S01]  /*1ea0*/  FADD R16, R15, R12 ;  /* 0x0000000c0f107221 */ /* 0x001fe20000000000 */
[----:B------:R-:W-:-:S04]  /*1eb0*/  FADD R12, R10, -12583039 ;  /* 0xcb40007f0a0c7421 */ /* 0x000fc80000000000 */
[----:B------:R-:W0:Y:S01]  /*1ec0*/  SHFL.BFLY PT, R17, R16, 0x1, 0x1f ;  /* 0x0c201f0010117f89 */ /* 0x000e2200000e0000 */
[----:B------:R-:W-:-:S04]  /*1ed0*/  FFMA R12, R7, 1.4426950216293334961, -R12 ;  /* 0x3fb8aa3b070c7823 */ /* 0x000fc8000000080c */
[----:B------:R-:W-:Y:S01]  /*1ee0*/  FFMA R12, R7, 1.925963033500011079e-08, R12 ;  /* 0x32a57060070c7823 */ /* 0x000fe2000000000c */
[----:B------:R-:W-:-:S05]  /*1ef0*/  SHF.L.U32 R7, R10, 0x17, RZ ;  /* 0x000000170a077819 */ /* 0x000fca00000006ff */
[----:B------:R-:W1:Y:S01]  /*1f00*/  MUFU.EX2 R12, R12 ;  /* 0x0000000c000c7308 */ /* 0x000e620000000800 */
[----:B0-----:R-:W-:Y:S01]  /*1f10*/  FADD R14, R16, R17 ;  /* 0x00000011100e7221 */ /* 0x001fe20000000000 */
[----:B-1----:R-:W-:-:S04]  /*1f20*/  FMUL R7, R7, R12 ;  /* 0x0000000c07077220 */ /* 0x002fc80000400000 */
[----:B------:R0:W-:Y:S01]  /*1f30*/  @!P0 STS [R8+0x100], R14 ;  /* 0x0001000e08008388 */ /* 0x0001e20000000800 */
[----:B------:R-:W-:Y:S01]  /*1f40*/  BAR.SYNC.DEFER_BLOCKING 0x0 ;  /* 0x0000000000007b1d */ /* 0x000fe20000010000 */
[----:B------:R-:W-:-:S13]  /*1f50*/  ISETP.GT.U32.AND P0, PT, R0, 0x1f, PT ;  /* 0x0000001f0000780c */ /* 0x000fda0003f04070 */
[----:B0-----:R-:W-:Y:S05]  /*1f60*/  @P0 BRA `(.L_x_28) ;  /* 0x0000000000480947 */ /* 0x001fea0003800000 */
[----:B------:R-:W-:Y:S01]  /*1f70*/  UIADD3 UR7, UPT, UPT, UR16, 0x1f, URZ ;  /* 0x0000001f10077890 */ /* 0x000fe2000fffe0ff */
[----:B------:R-:W-:-:S03]  /*1f80*/  MOV R8, RZ ;  /* 0x000000ff00087202 */ /* 0x000fc60000000f00 */
[----:B------:R-:W-:-:S06]  /*1f90*/  USHF.R.U32.HI UR7, URZ, 0x5, UR7 ;  /* 0x00000005ff077899 */ /* 0x000fcc0008011607 */
[----:B------:R-:W-:Y:S01]  /*1fa0*/  ISETP.GE.U32.AND P0, PT, R0, UR7, PT ;  /* 0x0000000700007c0c */ /* 0x000fe2000bf06070 */
[----:B------:R-:W-:-:S12]  /*1fb0*/  UMOV UR7, 0xffffffff ;  /* 0xffffffff00077882 */ /* 0x000fd80000000000 */
[----:B------:R-:W-:-:S05]  /*1fc0*/  @!P0 LEA R9, R5, UR10, 0x2 ;  /* 0x0000000a05098c11 */ /* 0x000fca000f8e10ff */
[----:B------:R0:W1:Y:S01]  /*1fd0*/  @!P0 LDS R8, [R9+0x100] ;  /* 0x0001000009088984 */ /* 0x0000620000000800 */
[----:B------:R-:W-:Y:S05]  /*1fe0*/  BRA.DIV UR7, `(.L_x_29) ;  /* 0x0000001607387947 */ /* 0x000fea000b800000 */
[----:B01----:R-:W0:Y:S02]  /*1ff0*/  SHFL.BFLY PT, R9, R8, 0x10, 0x1f ;  /* 0x0e001f0008097f89 */ /* 0x003e2400000e0000 */
[----:B0-----:R-:W-:-:S05]  /*2000*/  FADD R9, R9, R8 ;  /* 0x0000000809097221 */ /* 0x001fca0000000000 */
[----:B------:R-:W0:Y:S02]  /*2010*/  SHFL.BFLY PT, R10, R9, 0x8, 0x1f ;  /* 0x0d001f00090a7f89 */ /* 0x000e2400000e0000 */
[----:B0-----:R-:W-:-:S05]  /*2020*/  FADD R10, R9, R10 ;  /* 0x0000000a090a7221 */ /* 0x001fca0000000000 */
[----:B------:R-:W0:Y:S02]  /*2030*/  SHFL.BFLY PT, R11, R10, 0x4, 0x1f ;  /* 0x0c801f000a0b7f89 */ /* 0x000e2400000e0000 */
[----:B0-----:R-:W-:-:S05]  /*2040*/  FADD R11, R10, R11 ;  /* 0x0000000b0a0b7221 */ /* 0x001fca0000000000 */
[----:B------:R-:W0:Y:S02]  /*2050*/  SHFL.BFLY PT, R12, R11, 0x2, 0x1f ;  /* 0x0c401f000b0c7f89 */ /* 0x000e2400000e0000 */
[----:B0-----:R-:W-:-:S05]  /*2060*/  FADD R12, R11, R12 ;  /* 0x0000000c0b0c7221 */ /* 0x001fca0000000000 */
[----:B------:R0:W1:Y:S02]  /*2070*/  SHFL.BFLY PT, R13, R12, 0x1, 0x1f ;  /* 0x0c201f000c0d7f89 */ /* 0x00006400000e0000 */
.L_x_54:
[----:B-1----:R-:W-:-:S07]  /*2080*/  FADD R14, R12, R13 ;  /* 0x0000000d0c0e7221 */ /* 0x002fce0000000000 */
.L_x_28:
[----:B------:R-:W1:Y:S01]  /*2090*/  LDCU UR7, c[0x0][0x3b0] ;  /* 0x00007600ff0777ac */ /* 0x000e620008000800 */
[----:B------:R-:W-:Y:S01]  /*20a0*/  FFMA R2, R7, R2, R14 ;  /* 0x0000000207027223 */ /* 0x000fe2000000000e */
[----:B-1----:R-:W-:Y:S01]  /*20b0*/  MOV R11, UR7 ;  /* 0x00000007000b7c02 */ /* 0x002fe20008000f00 */
[----:B------:R-:W-:Y:S05]  /*20c0*/  WARPSYNC.ALL ;  /* 0x0000000000007948 */ /* 0x000fea0003800000 */
[----:B------:R-:W-:Y:S01]  /*20d0*/  BAR.SYNC.DEFER_BLOCKING 0x0 ;  /* 0x0000000000007b1d */ /* 0x000fe20000010000 */
[----:B------:R-:W-:-:S05]  /*20e0*/  ISETP.GE.AND P0, PT, R0, R11, PT ;  /* 0x0000000b0000720c */ /* 0x000fca0003f06270 */
[----:B------:R-:W-:Y:S08]  /*20f0*/  BSSY.RECONVERGENT B0, `(.L_x_30) ;  /* 0x00000f6000007945 */ /* 0x000ff00003800200 */
[----:B------:R-:W-:Y:S05]  /*2100*/  @P0 BRA `(.L_x_31) ;  /* 0x0000000c00d00947 */ /* 0x000fea0003800000 */
[----:B------:R-:W1:Y:S01]  /*2110*/  LDCU UR7, c[0x0][0x3ac] ;  /* 0x00007580ff0777ac */ /* 0x000e620008000800 */
[----:B------:R-:W-:Y:S01]  /*2120*/  MOV R16, R0 ;  /* 0x0000000000107202 */ /* 0x000fe20000000f00 */
[----:B-1----:R-:W-:-:S04]  /*2130*/  UISETP.LT.AND UP0, UPT, UR8, UR7, UPT ;  /* 0x000000070800728c */ /* 0x002fc8000bf01270 */
[----:B------:R-:W-:-:S04]  /*2140*/  USEL UR7, UR8, UR7, UP0 ;  /* 0x0000000708077287 */ /* 0x000fc80008000000 */
[----:B------:R-:W-:-:S04]  /*2150*/  UIMAD UR7, UR4, -0x40, UR7 ;  /* 0xffffffc0040778a4 */ /* 0x000fc8000f8e0207 */
[----:B------:R-:W-:Y:S02]  /*2160*/  UIADD3 UR11, UPT, UPT, UR7, -0x1, URZ ;  /* 0xffffffff070b7890 */ /* 0x000fe4000fffe0ff */
[----:B------:R-:W-:-:S04]  /*2170*/  MOV R17, UR7 ;  /* 0x0000000700117c02 */ /* 0x000fc80008000f00 */
[----:B------:R-:W-:Y:S02]  /*2180*/  MOV R8, UR11 ;  /* 0x0000000b00087c02 */ /* 0x000fe40008000f00 */
[----:B------:R-:W-:Y:S02]  /*2190*/  IADD3 R17, PT, PT, R17, -UR9, RZ ;  /* 0x8000000911117c10 */ /* 0x000fe4000fffe0ff */
[----:B------:R-:W-:-:S13]  /*21a0*/  ISETP.GE.U32.AND P0, PT, R8, 0xf, PT ;  /* 0x0000000f0800780c */ /* 0x000fda0003f06070 */
.L_x_38:
[----:B------:R-:W1:Y:S01]  /*21b0*/  LDC.64 R8, c[0x0][0x398] ;  /* 0x0000e600ff087b82 */ /* 0x000e620000000a00 */
[----:B------:R-:W-:Y:S01]  /*21c0*/  UISETP.NE.AND UP0, UPT, UR5, URZ, UPT ;  /* 0x000000ff0500728c */ /* 0x000fe2000bf05270 */
[----:B------:R-:W-:Y:S01]  /*21d0*/  HFMA2 R18, -RZ, RZ, 0, 0 ;  /* 0x00000000ff127431 */ /* 0x000fe200000001ff */
[----:B------:R-:W-:-:S07]  /*21e0*/  UISETP.GE.AND UP1, UPT, UR17, 0x1, UPT ;  /* 0x000000011100788c */ /* 0x000fce000bf26270 */
[----:B------:R-:W-:Y:S05]  /*21f0*/  BRA.U !UP0, `(.L_x_32) ;  /* 0x0000000108107547 */ /* 0x000fea000b800000 */
[----:B------:R-:W-:-:S05]  /*2200*/  IADD3 R11, PT, PT, R16, UR6, RZ ;  /* 0x00000006100b7c10 */ /* 0x000fca000fffe0ff */
[----:B-1----:R-:W-:-:S06]  /*2210*/  IMAD.WIDE R8, R11, 0x2, R8 ;  /* 0x000000020b087825 */ /* 0x002fcc00078e0208 */
[----:B------:R-:W2:Y:S02]  /*2220*/  LDG.E.U16 R8, desc[UR12][R8.64] ;  /* 0x0000000c08087981 */ /* 0x000ea4000c1e1500 */
[----:B--2---:R-:W-:-:S07]  /*2230*/  HADD2.F32 R18, -RZ, R8.H0_H0 ;  /* 0x20000008ff127230 */ /* 0x004fce0000004100 */
.L_x_32:
[----:B------:R-:W-:Y:S01]  /*2240*/  MOV R22, RZ ;  /* 0x000000ff00167202 */ /* 0x000fe20000000f00 */
[----:B------:R-:W-:Y:S06]  /*2250*/  BRA.U !UP1, `(.L_x_33) ;  /* 0x0000000d09507547 */ /* 0x000fec000b800000 */
[----:B------:R-:W-:Y:S01]  /*2260*/  HFMA2 R19, -RZ, RZ, 0, 0 ;  /* 0x00000000ff137431 */ /* 0x000fe200000001ff */
[----:B------:R-:W-:Y:S01]  /*2270*/  MOV R22, RZ ;  /* 0x000000ff00167202 */ /* 0x000fe20000000f00 */
[----:B------:R-:W-:Y:S06]  /*2280*/  @!P0 BRA `(.L_x_34) ;  /* 0x00000004004c8947 */ /* 0x000fec0003800000 */
[----:B-1----:R-:W1:Y:S01]  /*2290*/  S2R R8, SR_CgaCtaId ;  /* 0x0000000000087919 */ /* 0x002e620000008800 */
[----:B------:R-:W-:Y:S02]  /*22a0*/  MOV R19, 0x400 ;  /* 0x0000040000137802 */ /* 0x000fe40000000f00 */
[----:B------:R-:W-:Y:S02]  /*22b0*/  MOV R22, RZ ;  /* 0x000000ff00167202 */ /* 0x000fe40000000f00 */
[----:B------:R-:W-:Y:S02]  /*22c0*/  MOV R20, RZ ;  /* 0x000000ff00147202 */ /* 0x000fe40000000f00 */
[----:B-1----:R-:W-:-:S07]  /*22d0*/  LEA R19, R8, R19, 0x18 ;  /* 0x0000001308137211 */ /* 0x002fce00078ec0ff */
.L_x_35:
[----:B------:R-:W1:Y:S01]  /*22e0*/  LDC R23, c[0x0][0x3b0] ;  /* 0x0000ec00ff177b82 */ /* 0x000e620000000800 */
[----:B------:R-:W-:Y:S02]  /*22f0*/  IADD3 R9, PT, PT, R3, R16, RZ ;  /* 0x0000001003097210 */ /* 0x000fe40007ffe0ff */
[----:B------:R-:W-:-:S05]  /*2300*/  IADD3 R8, PT, PT, R20, UR5, RZ ;  /* 0x0000000514087c10 */ /* 0x000fca000fffe0ff */
[----:B------:R-:W2:Y:S01]  /*2310*/  LDC.64 R24, c[0x0][0x390] ;  /* 0x0000e400ff187b82 */ /* 0x000ea20000000a00 */
[----:B-1----:R-:W-:-:S04]  /*2320*/  IMAD R9, R8, R23, R9 ;  /* 0x0000001708097224 */ /* 0x002fc800078e0209 */
[----:B--2---:R-:W-:-:S05]  /*2330*/  IMAD.WIDE R24, R9, 0x2, R24 ;  /* 0x0000000209187825 */ /* 0x004fca00078e0218 */
[----:B------:R-:W2:Y:S01]  /*2340*/  LDG.E.U16.CONSTANT R14, desc[UR12][R24.64] ;  /* 0x0000000c180e7981 */ /* 0x000ea2000c1e9500 */
[----:B------:R-:W-:-:S05]  /*2350*/  IMAD.WIDE R28, R23, 0x2, R24 ;  /* 0x00000002171c7825 */ /* 0x000fca00078e0218 */
[----:B------:R-:W3:Y:S01]  /*2360*/  LDG.E.U16.CONSTANT R24, desc[UR12][R28.64] ;  /* 0x0000000c1c187981 */ /* 0x000ee2000c1e9500 */
[----:B------:R-:W-:-:S05]  /*2370*/  IMAD.WIDE R26, R23, 0x2, R28 ;  /* 0x00000002171a7825 */ /* 0x000fca00078e021c */
[----:B0-----:R0:W4:Y:S01]  /*2380*/  LDG.E.U16.CONSTANT R12, desc[UR12][R26.64] ;  /* 0x0000000c1a0c7981 */ /* 0x001122000c1e9500 */
[----:B------:R-:W-:-:S05]  /*2390*/  LEA R21, R20, R19, 0x2 ;  /* 0x0000001314157211 */ /* 0x000fca00078e10ff */
[----:B------:R-:W1:Y:S01]  /*23a0*/  LDS.128 R8, [R21] ;  /* 0x0000000015087984 */ /* 0x000e620000000c00 */
[----:B0-----:R-:W-:-:S05]  /*23b0*/  IMAD.WIDE R26, R23, 0x2, R26 ;  /* 0x00000002171a7825 */ /* 0x001fca00078e021a */
[----:B------:R2:W5:Y:S01]  /*23c0*/  LDG.E.U16.CONSTANT R13, desc[UR12][R26.64] ;  /* 0x0000000c1a0d7981 */ /* 0x000562000c1e9500 */
[----:B------:R-:W-:-:S05]  /*23d0*/  IMAD.WIDE R28, R23, 0x2, R26 ;  /* 0x00000002171c7825 */ /* 0x000fca00078e021a */
[----:B------:R-:W5:Y:S01]  /*23e0*/  LDG.E.U16.CONSTANT R25, desc[UR12][R28.64] ;  /* 0x0000000c1c197981 */ /* 0x000f62000c1e9500 */
[----:B--2---:R-:W-:Y:S02]  /*23f0*/  HADD2.F32 R27, -RZ, R14.H0_H0 ;  /* 0x2000000eff1b7230 */ /* 0x004fe40000004100 */
[----:B------:R-:W-:-:S05]  /*2400*/  IMAD.WIDE R14, R23, 0x2, R28 ;  /* 0x00000002170e7825 */ /* 0x000fca00078e021c */
[----:B------:R0:W2:Y:S01]  /*2410*/  LDG.E.U16.CONSTANT R28, desc[UR12][R14.64] ;  /* 0x0000000c0e1c7981 */ /* 0x0000a2000c1e9500 */
[----:B-1----:R-:W-:Y:S01]  /*2420*/  FFMA R22, R27, R8, R22 ;  /* 0x000000081b167223 */ /* 0x002fe20000000016 */
[----:B0-----:R-:W-:-:S05]  /*2430*/  IMAD.WIDE R14, R23, 0x2, R14 ;  /* 0x00000002170e7825 */ /* 0x001fca00078e020e */
[----:B------:R-:W2:Y:S01]  /*2440*/  LDG.E.U16.CONSTANT R8, desc[UR12][R14.64] ;  /* 0x0000000c0e087981 */ /* 0x000ea2000c1e9500 */
[----:B---3--:R-:W-:Y:S02]  /*2450*/  HADD2.F32 R24, -RZ, R24.H0_H0 ;  /* 0x20000018ff187230 */ /* 0x008fe40000004100 */
[----:B------:R-:W-:-:S04]  /*2460*/  IMAD.WIDE R26, R23, 0x2, R14 ;  /* 0x00000002171a7825 */ /* 0x000fc800078e020e */
[----:B------:R-:W-:Y:S02]  /*2470*/  FFMA R9, R9, R24, R22 ;  /* 0x0000001809097223 */ /* 0x000fe40000000016 */
[----:B------:R0:W3:Y:S02]  /*2480*/  LDG.E.U16.CONSTANT R24, desc[UR12][R26.64] ;  /* 0x0000000c1a187981 */ /* 0x0000e4000c1e9500 */
[----:B0-----:R-:W-:-:S05]  /*2490*/  IMAD.WIDE R26, R23, 0x2, R26 ;  /* 0x00000002171a7825 */ /* 0x001fca00078e021a */
[----:B------:R0:W3:Y:S01]  /*24a0*/  LDG.E.U16.CONSTANT R22, desc[UR12][R26.64] ;  /* 0x0000000c1a167981 */ /* 0x0000e2000c1e9500 */
[----:B----4-:R-:W-:Y:S02]  /*24b0*/  HADD2.F32 R12, -RZ, R12.H0_H0 ;  /* 0x2000000cff0c7230 */ /* 0x010fe40000004100 */
[----:B-----5:R-:W-:-:S03]  /*24c0*/  HADD2.F32 R13, -RZ, R13.H0_H0 ;  /* 0x2000000dff0d7230 */ /* 0x020fc60000004100 */
[----:B------:R-:W-:-:S04]  /*24d0*/  FFMA R10, R10, R12, R9 ;  /* 0x0000000c0a0a7223 */ /* 0x000fc80000000009 */
[----:B------:R-:W-:Y:S02]  /*24e0*/  FFMA R11, R11, R13, R10 ;  /* 0x0000000d0b0b7223 */ /* 0x000fe4000000000a */
[----:B------:R-:W1:Y:S01]  /*24f0*/  LDS.128 R12, [R21+0x10] ;  /* 0x00001000150c7984 */ /* 0x000e620000000c00 */
[----:B------:R-:W-:Y:S02]  /*2500*/  HADD2.F32 R10, -RZ, R25.H0_H0 ;  /* 0x20000019ff0a7230 */ /* 0x000fe40000004100 */
[----:B0-----:R-:W-:-:S04]  /*2510*/  IMAD.WIDE R26, R23, 0x2, R26 ;  /* 0x00000002171a7825 */ /* 0x001fc800078e021a */
[----:B-1----:R-:W-:Y:S02]  /*2520*/  FFMA R10, R10, R12, R11 ;  /* 0x0000000c0a0a7223 */ /* 0x002fe4000000000b */
[----:B------:R3:W4:Y:S01]  /*2530*/  LDG.E.U16.CONSTANT R12, desc[UR12][R26.64] ;  /* 0x0000000c1a0c7981 */ /* 0x000722000c1e9500 */
[----:B--2---:R-:W-:-:S05]  /*2540*/  HADD2.F32 R28, -RZ, R28.H0_H0 ;  /* 0x2000001cff1c7230 */ /* 0x004fca0000004100 */
[----:B------:R-:W-:Y:S01]  /*2550*/  FFMA R13, R13, R28, R10 ;  /* 0x0000001c0d0d7223 */ /* 0x000fe2000000000a */
[----:B------:R-:W-:-:S04]  /*2560*/  IMAD.WIDE R28, R23, 0x2, R26 ;  /* 0x00000002171c7825 */ /* 0x000fc800078e021a */
[----:B------:R-:W-:-:S05]  /*2570*/  HADD2.F32 R8, -RZ, R8.H0_H0 ;  /* 0x20000008ff087230 */ /* 0x000fca0000004100 */
[----:B------:R-:W-:Y:S02]  /*2580*/  FFMA R14, R14, R8, R13 ;  /* 0x000000080e0e7223 */ /* 0x000fe4000000000d */
[----:B------:R-:W0:Y:S04]  /*2590*/  LDS.128 R8, [R21+0x20] ;  /* 0x0000200015087984 */ /* 0x000e280000000c00 */
[----:B------:R1:W2:Y:S01]  /*25a0*/  LDG.E.U16.CONSTANT R13, desc[UR12][R28.64] ;  /* 0x0000000c1c0d7981 */ /* 0x0002a2000c1e9500 */
[----:B---3--:R-:W-:Y:S02]  /*25b0*/  HADD2.F32 R26, -RZ, R24.H0_H0 ;  /* 0x20000018ff1a7230 */ /* 0x008fe40000004100 */
[----:B------:R-:W-:-:S04]  /*25c0*/  IMAD.WIDE R24, R23, 0x2, R28 ;  /* 0x0000000217187825 */ /* 0x000fc800078e021c */
[----:B------:R-:W-:Y:S01]  /*25d0*/  FFMA R15, R15, R26, R14 ;  /* 0x0000001a0f0f7223 */ /* 0x000fe2000000000e */
[----:B------:R-:W-:-:S04]  /*25e0*/  IMAD.WIDE R26, R23, 0x2, R24 ;  /* 0x00000002171a7825 */ /* 0x000fc800078e0218 */
[----:B------:R-:W-:Y:S02]  /*25f0*/  HADD2.F32 R14, -RZ, R22.H0_H0 ;  /* 0x20000016ff0e7230 */ /* 0x000fe40000004100 */
[----:B-1----:R-:W-:Y:S02]  /*2600*/  IMAD.WIDE R28, R23, 0x2, R26 ;  /* 0x00000002171c7825 */ /* 0x002fe400078e021a */
[----:B------:R-:W3:Y:S04]  /*2610*/  LDG.E.U16.CONSTANT R26, desc[UR12][R26.64] ;  /* 0x0000000c1a1a7981 */ /* 0x000ee8000c1e9500 */
[----:B------:R-:W5:Y:S01]  /*2620*/  LDG.E.U16.CONSTANT R27, desc[UR12][R28.64] ;  /* 0x0000000c1c1b7981 */ /* 0x000f62000c1e9500 */
[----:B0-----:R-:W-:-:S03]  /*2630*/  FFMA R14, R14, R8, R15 ;  /* 0x000000080e0e7223 */ /* 0x001fc6000000000f */
[----:B------:R0:W5:Y:S02]  /*2640*/  LDG.E.U16.CONSTANT R8, desc[UR12][R24.64] ;  /* 0x0000000c18087981 */ /* 0x000164000c1e9500 */
[----:B0-----:R-:W-:-:S04]  /*2650*/  IMAD.WIDE R24, R23, 0x2, R28 ;  /* 0x0000000217187825 */ /* 0x001fc800078e021c */
[----:B------:R-:W-:Y:S02]  /*2660*/  IMAD.WIDE R22, R23, 0x2, R24 ;  /* 0x0000000217167825 */ /* 0x000fe400078e0218 */
[----:B------:R-:W5:Y:S04]  /*2670*/  LDG.E.U16.CONSTANT R24, desc[UR12][R24.64] ;  /* 0x0000000c18187981 */ /* 0x000f68000c1e9500 */
[----:B------:R-:W5:Y:S01]  /*2680*/  LDG.E.U16.CONSTANT R22, desc[UR12][R22.64] ;  /* 0x0000000c16167981 */ /* 0x000f62000c1e9500 */
[----:B----4-:R-:W-:-:S05]  /*2690*/  HADD2.F32 R12, -RZ, R12.H0_H0 ;  /* 0x2000000cff0c7230 */ /* 0x010fca0000004100 */
[----:B------:R-:W-:Y:S01]  /*26a0*/  FFMA R9, R9, R12, R14 ;  /* 0x0000000c09097223 */ /* 0x000fe2000000000e */
[----:B------:R-:W-:-:S04]  /*26b0*/  IADD3 R20, PT, PT, R20, 0x10, RZ ;  /* 0x0000001014147810 */ /* 0x000fc80007ffe0ff */
[----:B------:R-:W-:Y:S01]  /*26c0*/  ISETP.NE.AND P1, PT, R20, R17, PT ;  /* 0x000000111400720c */ /* 0x000fe20003f25270 */
[----:B--2---:R-:W-:-:S05]  /*26d0*/  HADD2.F32 R13, -RZ, R13.H0_H0 ;  /* 0x2000000dff0d7230 */ /* 0x004fca0000004100 */
[----:B------:R-:W-:Y:S02]  /*26e0*/  FFMA R10, R10, R13, R9 ;  /* 0x0000000d0a0a7223 */ /* 0x000fe40000000009 */
[----:B------:R-:W0:Y:S01]  /*26f0*/  LDS.128 R12, [R21+0x30] ;  /* 0x00003000150c7984 */ /* 0x000e220000000c00 */
[----:B---3--:R-:W-:Y:S02]  /*2700*/  HADD2.F32 R26, -RZ, R26.H0_H0 ;  /* 0x2000001aff1a7230 */ /* 0x008fe40000004100 */
[----:B-----5:R-:W-:Y:S02]  /*2710*/  HADD2.F32 R27, -RZ, R27.H0_H0 ;  /* 0x2000001bff1b7230 */ /* 0x020fe40000004100 */
[----:B------:R-:W-:-:S05]  /*2720*/  HADD2.F32 R8, -RZ, R8.H0_H0 ;  /* 0x20000008ff087230 */ /* 0x000fca0000004100 */
[----:B------:R-:W-:-:S04]  /*2730*/  FFMA R11, R11, R8, R10 ;  /* 0x000000080b0b7223 */ /* 0x000fc8000000000a */
[----:B0-----:R-:W-:-:S04]  /*2740*/  FFMA R12, R26, R12, R11 ;  /* 0x0000000c1a0c7223 */ /* 0x001fc8000000000b */
[----:B------:R-:W-:Y:S01]  /*2750*/  FFMA R13, R13, R27, R12 ;  /* 0x0000001b0d0d7223 */ /* 0x000fe2000000000c */
[----:B------:R-:W-:Y:S02]  /*2760*/  HADD2.F32 R24, -RZ, R24.H0_H0 ;  /* 0x20000018ff187230 */ /* 0x000fe40000004100 */
[----:B------:R-:W-:-:S03]  /*2770*/  HADD2.F32 R22, -RZ, R22.H0_H0 ;  /* 0x20000016ff167230 */ /* 0x000fc60000004100 */
[----:B------:R-:W-:-:S04]  /*2780*/  FFMA R14, R14, R24, R13 ;  /* 0x000000180e0e7223 */ /* 0x000fc8000000000d */
[----:B------:R-:W-:Y:S01]  /*2790*/  FFMA R22, R15, R22, R14 ;  /* 0x000000160f167223 */ /* 0x000fe2000000000e */
[----:B------:R-:W-:Y:S06]  /*27a0*/  @P1 BRA `(.L_x_35) ;  /* 0xfffffff800cc1947 */ /* 0x000fec000383ffff */
[----:B------:R-:W-:-:S07]  /*27b0*/  MOV R19, R17 ;  /* 0x0000001100137202 */ /* 0x000fce0000000f00 */
.L_x_34:
[----:B------:R-:W2:Y:S02]  /*27c0*/  LDCU UR7, c[0x0][0x3ac] ;  /* 0x00007580ff0777ac */ /* 0x000ea40008000800 */
[----:B--2---:R-:W-:-:S04]  /*27d0*/  UISETP.LT.AND UP0, UPT, UR8, UR7, UPT ;  /* 0x000000070800728c */ /* 0x004fc8000bf01270 */
[----:B------:R-:W-:-:S04]  /*27e0*/  USEL UR14, UR8, UR7, UP0 ;  /* 0x00000007080e7287 */ /* 0x000fc80008000000 */
[----:B------:R-:W-:-:S04]  /*27f0*/  ULOP3.LUT UR7, UR14, 0xf, URZ, 0xc0, !UPT ;  /* 0x0000000f0e077892 */ /* 0x000fc8000f8ec0ff */
[----:B------:R-:W-:-:S09]  /*2800*/  UISETP.NE.AND UP0, UPT, UR7, URZ, UPT ;  /* 0x000000ff0700728c */ /* 0x000fd2000bf05270 */
[----:B------:R-:W-:Y:S05]  /*2810*/  BRA.U !UP0, `(.L_x_33) ;  /* 0x0000000508e07547 */ /* 0x000fea000b800000 */
[----:B------:R-:W-:Y:S02]  /*2820*/  UIADD3 UR7, UPT, UPT, UR7, -0x1, URZ ;  /* 0xffffffff07077890 */ /* 0x000fe4000fffe0ff */
[----:B------:R-:W-:Y:S02]  /*2830*/  ULOP3.LUT UR15, UR14, 0x7, URZ, 0xc0, !UPT ;  /* 0x000000070e0f7892 */ /* 0x000fe4000f8ec0ff */
[----:B------:R-:W-:Y:S02]  /*2840*/  UISETP.GE.U32.AND UP0, UPT, UR7, 0x7, UPT ;  /* 0x000000070700788c */ /* 0x000fe4000bf06070 */
[----:B------:R-:W-:-:S07]  /*2850*/  UISETP.NE.AND UP1, UPT, UR15, URZ, UPT ;  /* 0x000000ff0f00728c */ /* 0x000fce000bf25270 */
[----:B------:R-:W-:Y:S05]  /*2860*/  BRA.U !UP0, `(.L_x_36) ;  /* 0x0000000108c87547 */ /* 0x000fea000b800000 */
[----:B------:R-:W2:Y:S01]  /*2870*/  LDC R29, c[0x0][0x3b0] ;  /* 0x0000ec00ff1d7b82 */ /* 0x000ea20000000800 */
[----:B-1----:R-:W-:Y:S02]  /*2880*/  IADD3 R9, PT, PT, R3, R16, RZ ;  /* 0x0000001003097210 */ /* 0x002fe40007ffe0ff */
[----:B------:R-:W-:-:S05]  /*2890*/  IADD3 R8, PT, PT, R19, UR5, RZ ;  /* 0x0000000513087c10 */ /* 0x000fca000fffe0ff */
[----:B------:R-:W1:Y:S01]  /*28a0*/  LDC.64 R24, c[0x0][0x390] ;  /* 0x0000e400ff187b82 */ /* 0x000e620000000a00 */
[----:B--2---:R-:W-:-:S04]  /*28b0*/  IMAD R9, R8, R29, R9 ;  /* 0x0000001d08097224 */ /* 0x004fc800078e0209 */
[----:B-1----:R-:W-:-:S05]  /*28c0*/  IMAD.WIDE R24, R9, 0x2, R24 ;  /* 0x0000000209187825 */ /* 0x002fca00078e0218 */
[----:B------:R1:W2:Y:S01]  /*28d0*/  LDG.E.U16.CONSTANT R23, desc[UR12][R24.64] ;  /* 0x0000000c18177981 */ /* 0x0002a2000c1e9500 */
[----:B------:R-:W-:-:S05]  /*28e0*/  IMAD.WIDE R26, R29, 0x2, R24 ;  /* 0x000000021d1a7825 */ /* 0x000fca00078e0218 */
[----:B------:R-:W3:Y:S01]  /*28f0*/  LDG.E.U16.CONSTANT R28, desc[UR12][R26.64] ;  /* 0x0000000c1a1c7981 */ /* 0x000ee2000c1e9500 */
[----:B------:R-:W-:-:S04]  /*2900*/  IMAD.WIDE R14, R29, 0x2, R26 ;  /* 0x000000021d0e7825 */ /* 0x000fc800078e021a */
[C---:B------:R-:W-:Y:S02]  /*2910*/  IMAD.WIDE R8, R29.reuse, 0x2, R14 ;  /* 0x000000021d087825 */ /* 0x040fe400078e020e */
[----:B------:R4:W5:Y:S02]  /*2920*/  LDG.E.U16.CONSTANT R14, desc[UR12][R14.64] ;  /* 0x0000000c0e0e7981 */ /* 0x000964000c1e9500 */
[C---:B------:R-:W-:Y:S02]  /*2930*/  IMAD.WIDE R10, R29.reuse, 0x2, R8 ;  /* 0x000000021d0a7825 */ /* 0x040fe400078e0208 */
[----:B------:R4:W5:Y:S02]  /*2940*/  LDG.E.U16.CONSTANT R8, desc[UR12][R8.64] ;  /* 0x0000000c08087981 */ /* 0x000964000c1e9500 */
[C---:B0-----:R-:W-:Y:S02]  /*2950*/  IMAD.WIDE R12, R29.reuse, 0x2, R10 ;  /* 0x000000021d0c7825 */ /* 0x041fe400078e020a */
[----:B------:R0:W5:Y:S02]  /*2960*/  LDG.E.U16.CONSTANT R10, desc[UR12][R10.64] ;  /* 0x0000000c0a0a7981 */ /* 0x000164000c1e9500 */
[----:B------:R-:W-:-:S02]  /*2970*/  IMAD.WIDE R20, R29, 0x2, R12 ;  /* 0x000000021d147825 */ /* 0x000fc400078e020c */
[----:B------:R0:W5:Y:S02]  /*2980*/  LDG.E.U16.CONSTANT R12, desc[UR12][R12.64] ;  /* 0x0000000c0c0c7981 */ /* 0x000164000c1e9500 */
[----:B-1----:R-:W-:Y:S02]  /*2990*/  IMAD.WIDE R24, R29, 0x2, R20 ;  /* 0x000000021d187825 */ /* 0x002fe400078e0214 */
[----:B------:R1:W5:Y:S04]  /*29a0*/  LDG.E.U16.CONSTANT R20, desc[UR12][R20.64] ;  /* 0x0000000c14147981 */ /* 0x000368000c1e9500 */
[----:B------:R5:W5:Y:S01]  /*29b0*/  LDG.E.U16.CONSTANT R24, desc[UR12][R24.64] ;  /* 0x0000000c18187981 */ /* 0x000b62000c1e9500 */
[----:B------:R-:W4:Y:S01]  /*29c0*/  S2UR UR11, SR_CgaCtaId ;  /* 0x00000000000b79c3 */ /* 0x000f220000008800 */
[----:B------:R-:W-:-:S02]  /*29d0*/  UMOV UR7, 0x400 ;  /* 0x0000040000077882 */ /* 0x000fc40000000000 */
[----:B----4-:R-:W-:-:S06]  /*29e0*/  ULEA UR7, UR11, UR7, 0x18 ;  /* 0x000000070b077291 */ /* 0x010fcc000f8ec0ff */
[----:B------:R-:W-:-:S05]  /*29f0*/  LEA R15, R19, UR7, 0x2 ;  /* 0x00000007130f7c11 */ /* 0x000fca000f8e10ff */
[----:B------:R-:W4:Y:S04]  /*2a00*/  LDS R26, [R15] ;  /* 0x000000000f1a7984 */ /* 0x000f280000000800 */
[----:B------:R-:W3:Y:S04]  /*2a10*/  LDS R27, [R15+0x4] ;  /* 0x000004000f1b7984 */ /* 0x000ee80000000800 */
[----:B------:R-:W5:Y:S04]  /*2a20*/  LDS R9, [R15+0x8] ;  /* 0x000008000f097984 */ /* 0x000f680000000800 */
[----:B0-----:R-:W0:Y:S04]  /*2a30*/  LDS R11, [R15+0xc] ;  /* 0x00000c000f0b7984 */ /* 0x001e280000000800 */
[----:B------:R-:W0:Y:S04]  /*2a40*/  LDS R13, [R15+0x10] ;  /* 0x000010000f0d7984 */ /* 0x000e280000000800 */
[----:B-1----:R-:W-:Y:S01]  /*2a50*/  LDS R21, [R15+0x18] ;  /* 0x000018000f157984 */ /* 0x002fe20000000800 */
[----:B------:R-:W-:Y:S01]  /*2a60*/  IADD3 R19, PT, PT, R19, 0x8, RZ ;  /* 0x0000000813137810 */ /* 0x000fe20007ffe0ff */
[----:B--2---:R-:W-:-:S05]  /*2a70*/  HADD2.F32 R23, -RZ, R23.H0_H0 ;  /* 0x20000017ff177230 */ /* 0x004fca0000004100 */
[----:B----4-:R-:W-:Y:S02]  /*2a80*/  FFMA R23, R23, R26, R22 ;  /* 0x0000001a17177223 */ /* 0x010fe40000000016 */
[----:B------:R-:W1:Y:S01]  /*2a90*/  LDS R22, [R15+0x14] ;  /* 0x000014000f167984 */ /* 0x000e620000000800 */
[----:B---3--:R-:W-:-:S05]  /*2aa0*/  HADD2.F32 R28, -RZ, R28.H0_H0 ;  /* 0x2000001cff1c7230 */ /* 0x008fca0000004100 */
[----:B------:R-:W-:Y:S02]  /*2ab0*/  FFMA R28, R28, R27, R23 ;  /* 0x0000001b1c1c7223 */ /* 0x000fe40000000017 */
[----:B------:R-:W2:Y:S01]  /*2ac0*/  LDS R23, [R15+0x1c] ;  /* 0x00001c000f177984 */ /* 0x000ea20000000800 */
[----:B-----5:R-:W-:Y:S02]  /*2ad0*/  HADD2.F32 R25, -RZ, R14.H0_H0 ;  /* 0x2000000eff197230 */ /* 0x020fe40000004100 */
[----:B------:R-:W-:-:S03]  /*2ae0*/  HADD2.F32 R27, -RZ, R8.H0_H0 ;  /* 0x20000008ff1b7230 */ /* 0x000fc60000004100 */
[----:B------:R-:W-:-:S04]  /*2af0*/  FFMA R28, R25, R9, R28 ;  /* 0x00000009191c7223 */ /* 0x000fc8000000001c */
[----:B0-----:R-:W-:Y:S01]  /*2b00*/  FFMA R28, R27, R11, R28 ;  /* 0x0000000b1b1c7223 */ /* 0x001fe2000000001c */
[----:B------:R-:W-:-:S05]  /*2b10*/  HADD2.F32 R9, -RZ, R10.H0_H0 ;  /* 0x2000000aff097230 */ /* 0x000fca0000004100 */
[----:B------:R-:W-:Y:S01]  /*2b20*/  FFMA R9, R9, R13, R28 ;  /* 0x0000000d09097223 */ /* 0x000fe2000000001c */
[----:B------:R-:W-:Y:S02]  /*2b30*/  HADD2.F32 R12, -RZ, R12.H0_H0 ;  /* 0x2000000cff0c7230 */ /* 0x000fe40000004100 */
[----:B------:R-:W-:-:S03]  /*2b40*/  HADD2.F32 R11, -RZ, R20.H0_H0 ;  /* 0x20000014ff0b7230 */ /* 0x000fc60000004100 */
[----:B-1----:R-:W-:Y:S01]  /*2b50*/  FFMA R12, R12, R22, R9 ;  /* 0x000000160c0c7223 */ /* 0x002fe20000000009 */
[----:B------:R-:W-:-:S03]  /*2b60*/  HADD2.F32 R9, -RZ, R24.H0_H0 ;  /* 0x20000018ff097230 */ /* 0x000fc60000004100 */
[----:B------:R-:W-:-:S04]  /*2b70*/  FFMA R12, R11, R21, R12 ;  /* 0x000000150b0c7223 */ /* 0x000fc8000000000c */
[----:B--2---:R-:W-:-:S07]  /*2b80*/  FFMA R22, R9, R23, R12 ;  /* 0x0000001709167223 */ /* 0x004fce000000000c */
.L_x_36:
[----:B------:R-:W-:Y:S05]  /*2b90*/  BRA.U !UP1, `(.L_x_33) ;  /* 0x0000000509007547 */ /* 0x000fea000b800000 */
[----:B------:R-:W-:Y:S02]  /*2ba0*/  UIADD3 UR7, UPT, UPT, UR15, -0x1, URZ ;  /* 0xffffffff0f077890 */ /* 0x000fe4000fffe0ff */
[----:B------:R-:W-:Y:S02]  /*2bb0*/  ULOP3.LUT UR14, UR14, 0x3, URZ, 0xc0, !UPT ;  /* 0x000000030e0e7892 */ /* 0x000fe4000f8ec0ff */
[----:B------:R-:W-:Y:S02]  /*2bc0*/  UISETP.GE.U32.AND UP0, UPT, UR7, 0x3, UPT ;  /* 0x000000030700788c */ /* 0x000fe4000bf06070 */
[----:B------:R-:W-:-:S07]  /*2bd0*/  UISETP.NE.AND UP1, UPT, UR14, URZ, UPT ;  /* 0x000000ff0e00728c */ /* 0x000fce000bf25270 */
[----:B------:R-:W-:Y:S05]  /*2be0*/  BRA.U !UP0, `(.L_x_37) ;  /* 0x0000000108787547 */ /* 0x000fea000b800000 */
[----:B------:R-:W2:Y:S01]  /*2bf0*/  LDC R15, c[0x0][0x3b0] ;  /* 0x0000ec00ff0f7b82 */ /* 0x000ea20000000800 */
[----:B------:R-:W-:Y:S02]  /*2c00*/  IADD3 R13, PT, PT, R3, R16, RZ ;  /* 0x00000010030d7210 */ /* 0x000fe40007ffe0ff */
[----:B------:R-:W-:-:S05]  /*2c10*/  IADD3 R10, PT, PT, R19, UR5, RZ ;  /* 0x00000005130a7c10 */ /* 0x000fca000fffe0ff */
[----:B-1----:R-:W0:Y:S01]  /*2c20*/  LDC.64 R8, c[0x0][0x390] ;  /* 0x0000e400ff087b82 */ /* 0x002e220000000a00 */
[----:B--2---:R-:W-:-:S04]  /*2c30*/  IMAD R13, R10, R15, R13 ;  /* 0x0000000f0a0d7224 */ /* 0x004fc800078e020d */
[----:B0-----:R-:W-:-:S04]  /*2c40*/  IMAD.WIDE R12, R13, 0x2, R8 ;  /* 0x000000020d0c7825 */ /* 0x001fc800078e0208 */
[C---:B------:R-:W-:Y:S02]  /*2c50*/  IMAD.WIDE R8, R15.reuse, 0x2, R12 ;  /* 0x000000020f087825 */ /* 0x040fe400078e020c */
[----:B------:R0:W2:Y:S02]  /*2c60*/  LDG.E.U16.CONSTANT R12, desc[UR12][R12.64] ;  /* 0x0000000c0c0c7981 */ /* 0x0000a4000c1e9500 */
[C---:B------:R-:W-:Y:S02]  /*2c70*/  IMAD.WIDE R10, R15.reuse, 0x2, R8 ;  /* 0x000000020f0a7825 */ /* 0x040fe400078e0208 */
[----:B------:R2:W3:Y:S02]  /*2c80*/  LDG.E.U16.CONSTANT R8, desc[UR12][R8.64] ;  /* 0x0000000c08087981 */ /* 0x0004e4000c1e9500 */
[----:B------:R-:W-:Y:S02]  /*2c90*/  IMAD.WIDE R14, R15, 0x2, R10 ;  /* 0x000000020f0e7825 */ /* 0x000fe400078e020a */
[----:B------:R-:W4:Y:S04]  /*2ca0*/  LDG.E.U16.CONSTANT R10, desc[UR12][R10.64] ;  /* 0x0000000c0a0a7981 */ /* 0x000f28000c1e9500 */
[----:B------:R-:W5:Y:S01]  /*2cb0*/  LDG.E.U16.CONSTANT R14, desc[UR12][R14.64] ;  /* 0x0000000c0e0e7981 */ /* 0x000f62000c1e9500 */
[----:B------:R-:W1:Y:S01]  /*2cc0*/  S2UR UR11, SR_CgaCtaId ;  /* 0x00000000000b79c3 */ /* 0x000e620000008800 */
[----:B------:R-:W-:-:S02]  /*2cd0*/  UMOV UR7, 0x400 ;  /* 0x0000040000077882 */ /* 0x000fc40000000000 */
[----:B-1----:R-:W-:-:S06]  /*2ce0*/  ULEA UR7, UR11, UR7, 0x18 ;  /* 0x000000070b077291 */ /* 0x002fcc000f8ec0ff */
[C---:B------:R-:W-:Y:S02]  /*2cf0*/  LEA R20, R19.reuse, UR7, 0x2 ;  /* 0x0000000713147c11 */ /* 0x040fe4000f8e10ff */
[----:B------:R-:W-:-:S03]  /*2d00*/  IADD3 R19, PT, PT, R19, 0x4, RZ ;  /* 0x0000000413137810 */ /* 0x000fc60007ffe0ff */
[----:B------:R-:W1:Y:S04]  /*2d10*/  LDS R21, [R20] ;  /* 0x0000000014157984 */ /* 0x000e680000000800 */
[----:B0-----:R-:W0:Y:S04]  /*2d20*/  LDS R13, [R20+0x4] ;  /* 0x00000400140d7984 */ /* 0x001e280000000800 */
[----:B------:R-:W5:Y:S04]  /*2d30*/  LDS R23, [R20+0x8] ;  /* 0x0000080014177984 */ /* 0x000f680000000800 */
[----:B------:R-:W5:Y:S01]  /*2d40*/  LDS R24, [R20+0xc] ;  /* 0x00000c0014187984 */ /* 0x000f620000000800 */
[----:B--2---:R-:W-:-:S05]  /*2d50*/  HADD2.F32 R9, -RZ, R12.H0_H0 ;  /* 0x2000000cff097230 */ /* 0x004fca0000004100 */
[----:B-1----:R-:W-:Y:S01]  /*2d60*/  FFMA R9, R9, R21, R22 ;  /* 0x0000001509097223 */ /* 0x002fe20000000016 */
[----:B---3--:R-:W-:-:S05]  /*2d70*/  HADD2.F32 R8, -RZ, R8.H0_H0 ;  /* 0x20000008ff087230 */ /* 0x008fca0000004100 */
[----:B0-----:R-:W-:Y:S01]  /*2d80*/  FFMA R8, R8, R13, R9 ;  /* 0x0000000d08087223 */ /* 0x001fe20000000009 */
[----:B----4-:R-:W-:Y:S02]  /*2d90*/  HADD2.F32 R11, -RZ, R10.H0_H0 ;  /* 0x2000000aff0b7230 */ /* 0x010fe40000004100 */
[----:B-----5:R-:W-:-:S03]  /*2da0*/  HADD2.F32 R9, -RZ, R14.H0_H0 ;  /* 0x2000000eff097230 */ /* 0x020fc60000004100 */
[----:B------:R-:W-:-:S04]  /*2db0*/  FFMA R8, R11, R23, R8 ;  /* 0x000000170b087223 */ /* 0x000fc80000000008 */
[----:B------:R-:W-:-:S07]  /*2dc0*/  FFMA R22, R9, R24, R8 ;  /* 0x0000001809167223 */ /* 0x000fce0000000008 */
.L_x_37:
[----:B------:R-:W-:Y:S05]  /*2dd0*/  BRA.U !UP1, `(.L_x_33) ;  /* 0x0000000109707547 */ /* 0x000fea000b800000 */
[----:B------:R-:W2:Y:S01]  /*2de0*/  LDC R13, c[0x0][0x3b0] ;  /* 0x0000ec00ff0d7b82 */ /* 0x000ea20000000800 */
[----:B------:R-:W-:Y:S02]  /*2df0*/  IADD3 R11, PT, PT, R3, R16, RZ ;  /* 0x00000010030b7210 */ /* 0x000fe40007ffe0ff */
[----:B------:R-:W-:-:S05]  /*2e00*/  IADD3 R10, PT, PT, R19, UR5, RZ ;  /* 0x00000005130a7c10 */ /* 0x000fca000fffe0ff */
[----:B-1----:R-:W1:Y:S01]  /*2e10*/  LDC.64 R8, c[0x0][0x390] ;  /* 0x0000e400ff087b82 */ /* 0x002e620000000a00 */
[----:B--2---:R-:W-:-:S04]  /*2e20*/  IMAD R11, R10, R13, R11 ;  /* 0x0000000d0a0b7224 */ /* 0x004fc800078e020b */
[----:B-1----:R-:W-:-:S05]  /*2e30*/  IMAD.WIDE R8, R11, 0x2, R8 ;  /* 0x000000020b087825 */ /* 0x002fca00078e0208 */
[----:B------:R-:W2:Y:S01]  /*2e40*/  LDG.E.U16.CONSTANT R10, desc[UR12][R8.64] ;  /* 0x0000000c080a7981 */ /* 0x000ea2000c1e9500 */
[----:B------:R-:W1:Y:S01]  /*2e50*/  S2UR UR11, SR_CgaCtaId ;  /* 0x00000000000b79c3 */ /* 0x000e620000008800 */
[----:B------:R-:W-:Y:S01]  /*2e60*/  UMOV UR7, 0x400 ;  /* 0x0000040000077882 */ /* 0x000fe20000000000 */
[----:B------:R-:W-:Y:S02]  /*2e70*/  UISETP.NE.AND UP0, UPT, UR14, 0x1, UPT ;  /* 0x000000010e00788c */ /* 0x000fe4000bf05270 */
[----:B-1----:R-:W-:-:S06]  /*2e80*/  ULEA UR7, UR11, UR7, 0x18 ;  /* 0x000000070b077291 */ /* 0x002fcc000f8ec0ff */
[----:B------:R-:W-:-:S05]  /*2e90*/  LEA R19, R19, UR7, 0x2 ;  /* 0x0000000713137c11 */ /* 0x000fca000f8e10ff */
[----:B0-----:R-:W0:Y:S01]  /*2ea0*/  LDS R12, [R19] ;  /* 0x00000000130c7984 */ /* 0x001e220000000800 */
[----:B--2---:R-:W-:-:S05]  /*2eb0*/  HADD2.F32 R11, -RZ, R10.H0_H0 ;  /* 0x2000000aff0b7230 */ /* 0x004fca0000004100 */
[----:B0-----:R-:W-:Y:S01]  /*2ec0*/  FFMA R22, R11, R12, R22 ;  /* 0x0000000c0b167223 */ /* 0x001fe20000000016 */
[----:B------:R-:W-:Y:S06]  /*2ed0*/  BRA.U !UP0, `(.L_x_33) ;  /* 0x0000000108307547 */ /* 0x000fec000b800000 */
[----:B------:R-:W-:Y:S01]  /*2ee0*/  UISETP.NE.AND UP0, UPT, UR14, 0x2, UPT ;  /* 0x000000020e00788c */ /* 0x000fe2000bf05270 */
[----:B------:R-:W-:Y:S01]  /*2ef0*/  IMAD.WIDE R10, R13, 0x2, R8 ;  /* 0x000000020d0a7825 */ /* 0x000fe200078e0208 */
[----:B------:R-:W0:Y:S04]  /*2f00*/  LDS R12, [R19+0x4] ;  /* 0x00000400130c7984 */ /* 0x000e280000000800 */
[----:B------:R-:W-:-:S13]  /*2f10*/  PLOP3.LUT P1, PT, PT, PT, UP0, 0x80, 0x8 ;  /* 0x000000000008781c */ /* 0x000fda0003f2f008 */
[----:B------:R-:W-:Y:S01]  /*2f20*/  @P1 IMAD.WIDE R8, R13, 0x2, R10 ;  /* 0x000000020d081825 */ /* 0x000fe200078e020a */
[----:B------:R-:W1:Y:S04]  /*2f30*/  @P1 LDS R14, [R19+0x8] ;  /* 0x00000800130e1984 */ /* 0x000e680000000800 */
[----:B------:R-:W2:Y:S04]  /*2f40*/  LDG.E.U16.CONSTANT R10, desc[UR12][R10.64] ;  /* 0x0000000c0a0a7981 */ /* 0x000ea8000c1e9500 */
[----:B------:R-:W3:Y:S01]  /*2f50*/  @P1 LDG.E.U16.CONSTANT R8, desc[UR12][R8.64] ;  /* 0x0000000c08081981 */ /* 0x000ee2000c1e9500 */
[----:B--2---:R-:W-:-:S02]  /*2f60*/  HADD2.F32 R13, -RZ, R10.H0_H0 ;  /* 0x2000000aff0d7230 */ /* 0x004fc40000004100 */
[----:B---3--:R-:W-:-:S03]  /*2f70*/  @P1 HADD2.F32 R15, -RZ, R8.H0_H0 ;  /* 0x20000008ff0f1230 */ /* 0x008fc60000004100 */
[----:B0-----:R-:W-:-:S04]  /*2f80*/  FFMA R22, R13, R12, R22 ;  /* 0x0000000c0d167223 */ /* 0x001fc80000000016 */
[----:B-1----:R-:W-:-:S07]  /*2f90*/  @P1 FFMA R22, R15, R14, R22 ;  /* 0x0000000e0f161223 */ /* 0x002fce0000000016 */
.L_x_33:
[----:B-1----:R-:W1:Y:S01]  /*2fa0*/  LDC.64 R8, c[0x0][0x398] ;  /* 0x0000e600ff087b82 */ /* 0x002e620000000a00 */
[----:B------:R-:W2:Y:S01]  /*2fb0*/  LDCU UR7, c[0x0][0x3b0] ;  /* 0x00007600ff0777ac */ /* 0x000ea20008000800 */
[----:B------:R-:W-:Y:S01]  /*2fc0*/  FFMA R18, R7, R18, R22 ;  /* 0x0000001207127223 */ /* 0x000fe20000000016 */
[C---:B------:R-:W-:Y:S02]  /*2fd0*/  IADD3 R11, PT, PT, R16.reuse, UR6, RZ ;  /* 0x00000006100b7c10 */ /* 0x040fe4000fffe0ff */
[----:B------:R-:W-:Y:S02]  /*2fe0*/  IADD3 R16, PT, PT, R16, UR16, RZ ;  /* 0x0000001010107c10 */ /* 0x000fe4000fffe0ff */
[----:B------:R-:W-:Y:S01]  /*2ff0*/  F2FP.F16.F32.PACK_AB R18, RZ, R18 ;  /* 0x00000012ff12723e */ /* 0x000fe200000000ff */
[----:B-1----:R-:W-:Y:S01]  /*3000*/  IMAD.WIDE R8, R11, 0x2, R8 ;  /* 0x000000020b087825 */ /* 0x002fe200078e0208 */
[----:B--2---:R-:W-:-:S04]  /*3010*/  MOV R11, UR7 ;  /* 0x00000007000b7c02 */ /* 0x004fc80008000f00 */
[----:B------:R1:W-:Y:S01]  /*3020*/  STG.E.U16 desc[UR12][R8.64], R18 ;  /* 0x0000001208007986 */ /* 0x0003e2000c10150c */
[----:B------:R-:W-:-:S13]  /*3030*/  ISETP.GE.AND P1, PT, R16, R11, PT ;  /* 0x0000000b1000720c */ /* 0x000fda0003f26270 */
[----:B-1----:R-:W-:Y:S05]  /*3040*/  @!P1 BRA `(.L_x_38) ;  /* 0xfffffff000589947 */ /* 0x002fea000383ffff */
.L_x_31:
[----:B------:R-:W-:Y:S05]  /*3050*/  BSYNC.RECONVERGENT B0 ;  /* 0x0000000000007941 */ /* 0x000fea0003800200 */
.L_x_30:
[----:B------:R-:W1:Y:S01]  /*3060*/  LDCU UR5, c[0x0][0x3ac] ;  /* 0x00007580ff0577ac */ /* 0x000e620008000800 */
[----:B------:R-:W-:Y:S01]  /*3070*/  MOV R7, R6 ;  /* 0x0000000600077202 */ /* 0x000fe20000000f00 */
[----:B------:R-:W-:Y:S02]  /*3080*/  UIADD3 UR4, UPT, UPT, UR4, 0x1, URZ ;  /* 0x0000000104047890 */ /* 0x000fe4000fffe0ff */
[----:B-1----:R-:W-:-:S03]  /*3090*/  UISETP.GE.AND UP0, UPT, UR8, UR5, UPT ;  /* 0x000000050800728c */ /* 0x002fc6000bf06270 */
[----:B------:R-:W-:Y:S01]  /*30a0*/  UMOV UR5, UR8 ;  /* 0x0000000800057c82 */ /* 0x000fe20008000000 */
[----:B------:R-:W-:Y:S06]  /*30b0*/  BAR.SYNC.DEFER_BLOCKING 0x0 ;  /* 0x0000000000007b1d */ /* 0x000fec0000010000 */
[----:B------:R-:W-:Y:S05]  /*30c0*/  BRA.U !UP0, `(.L_x_39) ;  /* 0xffffffd108387547 */ /* 0x000fea000b83ffff */
.L_x_0:
[----:B------:R-:W-:-:S13]  /*30d0*/  ISETP.GE.AND P0, PT, R0, R11, PT ;  /* 0x0000000b0000720c */ /* 0x000fda0003f06270 */
[----:B------:R-:W-:Y:S05]  /*30e0*/  @P0 EXIT ;  /* 0x000000000000094d */ /* 0x000fea0003800000 */
[----:B------:R-:W1:Y:S01]  /*30f0*/  LDC.64 R4, c[0x0][0x398] ;  /* 0x0000e600ff047b82 */ /* 0x000e620000000a00 */
[----:B------:R-:W2:Y:S01]  /*3100*/  LDCU UR4, c[0x0][0x360] ;  /* 0x00006c00ff0477ac */ /* 0x000ea20008000800 */
[----:B------:R-:W3:Y:S02]  /*3110*/  LDCU UR5, c[0x0][0x3b0] ;  /* 0x00007600ff0577ac */ /* 0x000ee40008000800 */
.L_x_42:
[----:B------:R-:W-:-:S05]  /*3120*/  IADD3 R7, PT, PT, R0, UR6, RZ ;  /* 0x0000000600077c10 */ /* 0x000fca000fffe0ff */
[----:B-1----:R-:W-:-:S05]  /*3130*/  IMAD.WIDE R6, R7, 0x2, R4 ;  /* 0x0000000207067825 */ /* 0x002fca00078e0204 */
[----:B------:R-:W4:Y:S01]  /*3140*/  LDG.E.U16 R3, desc[UR12][R6.64] ;  /* 0x0000000c06037981 */ /* 0x000f22000c1e1500 */
[----:B------:R-:W1:Y:S01]  /*3150*/  MUFU.RCP R9, R2 ;  /* 0x0000000200097308 */ /* 0x000e620000001000 */
[----:B------:R-:W-:Y:S01]  /*3160*/  BSSY.RECONVERGENT B0, `(.L_x_40) ;  /* 0x000000c000007945 */ /* 0x000fe20003800200 */
[----:B-1----:R-:W-:-:S04]  /*3170*/  FFMA R8, R9, -R2, 1 ;  /* 0x3f80000009087423 */ /* 0x002fc80000000802 */
[----:B------:R-:W-:Y:S01]  /*3180*/  FFMA R8, R9, R8, R9 ;  /* 0x0000000809087223 */ /* 0x000fe20000000009 */
[----:B----4-:R-:W-:-:S04]  /*3190*/  HADD2.F32 R3, -RZ, R3.H0_H0 ;  /* 0x20000003ff037230 */ /* 0x010fc80000004100 */
[----:B------:R-:W1:Y:S01]  /*31a0*/  FCHK P0, R3, R2 ;  /* 0x0000000203007302 */ /* 0x000e620000000000 */
[----:B------:R-:W-:-:S04]  /*31b0*/  FFMA R9, R3, R8, RZ ;  /* 0x0000000803097223 */ /* 0x000fc800000000ff */
[----:B------:R-:W-:-:S04]  /*31c0*/  FFMA R10, R9, -R2, R3 ;  /* 0x80000002090a7223 */ /* 0x000fc80000000003 */
[----:B------:R-:W-:Y:S01]  /*31d0*/  FFMA R8, R8, R10, R9 ;  /* 0x0000000a08087223 */ /* 0x000fe20000000009 */
[----:B-1----:R-:W-:Y:S06]  /*31e0*/  @!P0 BRA `(.L_x_41) ;  /* 0x00000000000c8947 */ /* 0x002fec0003800000 */
[----:B------:R-:W-:-:S07]  /*31f0*/  MOV R8, 0x3210 ;  /* 0x0000321000087802 */ /* 0x000fce0000000f00 */
[----:B0-23--:R-:W-:Y:S05]  /*3200*/  CALL.REL.NOINC `($__internal_0_$__cuda_sm3x_div_rn_noftz_f32_slowpath) ;  /* 0x0000000400407944 */ /* 0x00dfea0003c00000 */
[----:B------:R-:W-:-:S07]  /*3210*/  MOV R8, R3 ;  /* 0x0000000300087202 */ /* 0x000fce0000000f00 */
.L_x_41:
[----:B--23--:R-:W-:Y:S05]  /*3220*/  BSYNC.RECONVERGENT B0 ;  /* 0x0000000000007941 */ /* 0x00cfea0003800200 */
.L_x_40:
[----:B------:R-:W-:Y:S02]  /*3230*/  F2FP.F16.F32.PACK_AB R8, RZ, R8 ;  /* 0x00000008ff08723e */ /* 0x000fe400000000ff */
[----:B------:R-:W-:-:S03]  /*3240*/  IADD3 R0, PT, PT, R0, UR4, RZ ;  /* 0x0000000400007c10 */ /* 0x000fc6000fffe0ff */
[----:B------:R4:W-:Y:S01]  /*3250*/  STG.E.U16 desc[UR12][R6.64], R8 ;  /* 0x0000000806007986 */ /* 0x0009e2000c10150c */
[----:B------:R-:W-:-:S13]  /*3260*/  ISETP.GE.AND P0, PT, R0, UR5, PT ;  /* 0x0000000500007c0c */ /* 0x000fda000bf06270 */
[----:B----4-:R-:W-:Y:S05]  /*3270*/  @!P0 BRA `(.L_x_42) ;  /* 0xfffffffc00a88947 */ /* 0x010fea000383ffff */
[----:B------:R-:W-:Y:S05]  /*3280*/  EXIT ;  /* 0x000000000000794d */ /* 0x000fea0003800000 */
.L_x_24:
[----:B------:R-:W-:Y:S01]  /*3290*/  HFMA2 R16, -RZ, RZ, 0, 9.5367431640625e-07 ;  /* 0x00000010ff107431 */ /* 0x000fe200000001ff */
[----:B-1----:R-:W-:Y:S02]  /*32a0*/  MOV R15, R6 ;  /* 0x00000006000f7202 */ /* 0x002fe40000000f00 */
[----:B------:R-:W-:Y:S02]  /*32b0*/  MOV R17, 0x1f ;  /* 0x0000001f00117802 */ /* 0x000fe40000000f00 */
[----:B------:R-:W-:-:S07]  /*32c0*/  MOV R14, 0xffffffff ;  /* 0xffffffff000e7802 */ /* 0x000fce0000000f00 */
[----:B0-----:R-:W-:Y:S05]  /*32d0*/  WARPSYNC.COLLECTIVE R14, `(.L_x_43) ;  /* 0x000000000e087348 */ /* 0x001fea0003c00000 */
[----:B------:R1:W2:Y:S02]  /*32e0*/  SHFL.BFLY P0, R13, R15, R16, R17 ;  /* 0x0c0000100f0d7389 */ /* 0x0002a40000000011 */
[----:B012---:R-:W-:Y:S05]  /*32f0*/  ENDCOLLECTIVE ;  /* 0x000000000000791b */ /* 0x007fea0003800000 */
.L_x_43:
[----:B------:R-:W-:Y:S01]  /*3300*/  HFMA2 R16, -RZ, RZ, 0, 4.76837158203125e-07 ;  /* 0x00000008ff107431 */ /* 0x000fe200000001ff */
[----:B------:R-:W-:-:S04]  /*3310*/  MOV R9, R13 ;  /* 0x0000000d00097202 */ /* 0x000fc80000000f00 */
[----:B------:R-:W-:-:S04]  /*3320*/  FMNMX R9, R9, R6, !PT ;  /* 0x0000000609097209 */ /* 0x000fc80007800000 */
[----:B------:R-:W-:-:S07]  /*3330*/  MOV R15, R9 ;  /* 0x00000009000f7202 */ /* 0x000fce0000000f00 */
[----:B------:R-:W-:Y:S05]  /*3340*/  WARPSYNC.COLLECTIVE R14, `(.L_x_44) ;  /* 0x000000000e087348 */ /* 0x000fea0003c00000 */
[----:B------:R0:W1:Y:S02]  /*3350*/  SHFL.BFLY P0, R13, R15, R16, R17 ;  /* 0x0c0000100f0d7389 */ /* 0x0000640000000011 */
[----:B01----:R-:W-:Y:S05]  /*3360*/  ENDCOLLECTIVE ;  /* 0x000000000000791b */ /* 0x003fea0003800000 */
.L_x_44:
[----:B------:R-:W-:Y:S01]  /*3370*/  HFMA2 R16, -RZ, RZ, 0, 2.384185791015625e-07 ;  /* 0x00000004ff107431 */ /* 0x000fe200000001ff */
[----:B------:R-:W-:-:S04]  /*3380*/  MOV R10, R13 ;  /* 0x0000000d000a7202 */ /* 0x000fc80000000f00 */
[----:B------:R-:W-:-:S04]  /*3390*/  FMNMX R10, R9, R10, !PT ;  /* 0x0000000a090a7209 */ /* 0x000fc80007800000 */
[----:B------:R-:W-:-:S07]  /*33a0*/  MOV R15, R10 ;  /* 0x0000000a000f7202 */ /* 0x000fce0000000f00 */
[----:B------:R-:W-:Y:S05]  /*33b0*/  WARPSYNC.COLLECTIVE R14, `(.L_x_45) ;  /* 0x000000000e087348 */ /* 0x000fea0003c00000 */
[----:B------:R0:W1:Y:S02]  /*33c0*/  SHFL.BFLY P0, R13, R15, R16, R17 ;  /* 0x0c0000100f0d7389 */ /* 0x0000640000000011 */
[----:B01----:R-:W-:Y:S05]  /*33d0*/  ENDCOLLECTIVE ;  /* 0x000000000000791b */ /* 0x003fea0003800000 */
.L_x_45:
[----:B------:R-:W-:Y:S01]  /*33e0*/  HFMA2 R16, -RZ, RZ, 0, 1.1920928955078125e-07 ;  /* 0x00000002ff107431 */ /* 0x000fe200000001ff */
[----:B------:R-:W-:-:S04]  /*33f0*/  MOV R11, R13 ;  /* 0x0000000d000b7202 */ /* 0x000fc80000000f00 */
[----:B------:R-:W-:-:S04]  /*3400*/  FMNMX R11, R10, R11, !PT ;  /* 0x0000000b0a0b7209 */ /* 0x000fc80007800000 */
[----:B------:R-:W-:-:S07]  /*3410*/  MOV R15, R11 ;  /* 0x0000000b000f7202 */ /* 0x000fce0000000f00 */
[----:B------:R-:W-:Y:S05]  /*3420*/  WARPSYNC.COLLECTIVE R14, `(.L_x_46) ;  /* 0x000000000e087348 */ /* 0x000fea0003c00000 */
[----:B------:R0:W1:Y:S02]  /*3430*/  SHFL.BFLY P0, R13, R15, R16, R17 ;  /* 0x0c0000100f0d7389 */ /* 0x0000640000000011 */
[----:B01----:R-:W-:Y:S05]  /*3440*/  ENDCOLLECTIVE ;  /* 0x000000000000791b */ /* 0x003fea0003800000 */
.L_x_46:
[----:B------:R-:W-:Y:S01]  /*3450*/  HFMA2 R16, -RZ, RZ, 0, 5.9604644775390625e-08 ;  /* 0x00000001ff107431 */ /* 0x000fe200000001ff */
[----:B------:R-:W-:-:S04]  /*3460*/  MOV R12, R13 ;  /* 0x0000000d000c7202 */ /* 0x000fc80000000f00 */
[----:B------:R-:W-:-:S04]  /*3470*/  FMNMX R12, R11, R12, !PT ;  /* 0x0000000c0b0c7209 */ /* 0x000fc80007800000 */
[----:B------:R-:W-:-:S07]  /*3480*/  MOV R15, R12 ;  /* 0x0000000c000f7202 */ /* 0x000fce0000000f00 */
[----:B------:R-:W-:Y:S05]  /*3490*/  WARPSYNC.COLLECTIVE R14, `(.L_x_47) ;  /* 0x000000000e087348 */ /* 0x000fea0003c00000 */
[----:B------:R0:W1:Y:S02]  /*34a0*/  SHFL.BFLY P0, R13, R15, R16, R17 ;  /* 0x0c0000100f0d7389 */ /* 0x0000640000000011 */
[----:B01----:R-:W-:Y:S05]  /*34b0*/  ENDCOLLECTIVE ;  /* 0x000000000000791b */ /* 0x003fea0003800000 */
.L_x_47:
[----:B------:R-:W-:Y:S05]  /*34c0*/  BRA `(.L_x_48) ;  /* 0xffffffe400d47947 */ /* 0x000fea000383ffff */
.L_x_29:
[----:B------:R-:W-:Y:S01]  /*34d0*/  HFMA2 R16, -RZ, RZ, 0, 9.5367431640625e-07 ;  /* 0x00000010ff107431 */ /* 0x000fe200000001ff */
[----:B-1----:R-:W-:Y:S02]  /*34e0*/  MOV R15, R8 ;  /* 0x00000008000f7202 */ /* 0x002fe40000000f00 */
[----:B------:R-:W-:Y:S02]  /*34f0*/  MOV R17, 0x1f ;  /* 0x0000001f00117802 */ /* 0x000fe40000000f00 */
[----:B------:R-:W-:-:S07]  /*3500*/  MOV R14, 0xffffffff ;  /* 0xffffffff000e7802 */ /* 0x000fce0000000f00 */
[----:B0-----:R-:W-:Y:S05]  /*3510*/  WARPSYNC.COLLECTIVE R14, `(.L_x_49) ;  /* 0x000000000e087348 */ /* 0x001fea0003c00000 */
[----:B------:R1:W2:Y:S02]  /*3520*/  SHFL.BFLY P0, R13, R15, R16, R17 ;  /* 0x0c0000100f0d7389 */ /* 0x0002a40000000011 */
[----:B012---:R-:W-:Y:S05]  /*3530*/  ENDCOLLECTIVE ;  /* 0x000000000000791b */ /* 0x007fea0003800000 */
.L_x_49:
[----:B------:R-:W-:Y:S01]  /*3540*/  HFMA2 R16, -RZ, RZ, 0, 4.76837158203125e-07 ;  /* 0x00000008ff107431 */ /* 0x000fe200000001ff */
[----:B------:R-:W-:-:S05]  /*3550*/  MOV R9, R13 ;  /* 0x0000000d00097202 */ /* 0x000fca0000000f00 */
[----:B------:R-:W-:-:S05]  /*3560*/  FADD R9, R9, R8 ;  /* 0x0000000809097221 */ /* 0x000fca0000000000 */
[----:B------:R-:W-:-:S07]  /*3570*/  MOV R15, R9 ;  /* 0x00000009000f7202 */ /* 0x000fce0000000f00 */
[----:B------:R-:W-:Y:S05]  /*3580*/  WARPSYNC.COLLECTIVE R14, `(.L_x_50) ;  /* 0x000000000e087348 */ /* 0x000fea0003c00000 */
[----:B------:R0:W1:Y:S02]  /*3590*/  SHFL.BFLY P0, R13, R15, R16, R17 ;  /* 0x0c0000100f0d7389 */ /* 0x0000640000000011 */
[----:B01----:R-:W-:Y:S05]  /*35a0*/  ENDCOLLECTIVE ;  /* 0x000000000000791b */ /* 0x003fea0003800000 */
.L_x_50:
[----:B------:R-:W-:Y:S01]  /*35b0*/  HFMA2 R16, -RZ, RZ, 0, 2.384185791015625e-07 ;  /* 0x00000004ff107431 */ /* 0x000fe200000001ff */
[----:B------:R-:W-:-:S05]  /*35c0*/  MOV R10, R13 ;  /* 0x0000000d000a7202 */ /* 0x000fca0000000f00 */
[----:B------:R-:W-:-:S05]  /*35d0*/  FADD R10, R9, R10 ;  /* 0x0000000a090a7221 */ /* 0x000fca0000000000 */
[----:B------:R-:W-:-:S07]  /*35e0*/  MOV R15, R10 ;  /* 0x0000000a000f7202 */ /* 0x000fce0000000f00 */
[----:B------:R-:W-:Y:S05]  /*35f0*/  WARPSYNC.COLLECTIVE R14, `(.L_x_51) ;  /* 0x000000000e087348 */ /* 0x000fea0003c00000 */
[----:B------:R0:W1:Y:S02]  /*3600*/  SHFL.BFLY P0, R13, R15, R16, R17 ;  /* 0x0c0000100f0d7389 */ /* 0x0000640000000011 */
[----:B01----:R-:W-:Y:S05]  /*3610*/  ENDCOLLECTIVE ;  /* 0x000000000000791b */ /* 0x003fea0003800000 */
.L_x_51:
[----:B------:R-:W-:Y:S01]  /*3620*/  HFMA2 R16, -RZ, RZ, 0, 1.1920928955078125e-07 ;  /* 0x00000002ff107431 */ /* 0x000fe200000001ff */
[----:B------:R-:W-:-:S05]  /*3630*/  MOV R11, R13 ;  /* 0x0000000d000b7202 */ /* 0x000fca0000000f00 */
[----:B------:R-:W-:-:S05]  /*3640*/  FADD R11, R10, R11 ;  /* 0x0000000b0a0b7221 */ /* 0x000fca0000000000 */
[----:B------:R-:W-:-:S07]  /*3650*/  MOV R15, R11 ;  /* 0x0000000b000f7202 */ /* 0x000fce0000000f00 */
[----:B------:R-:W-:Y:S05]  /*3660*/  WARPSYNC.COLLECTIVE R14, `(.L_x_52) ;  /* 0x000000000e087348 */ /* 0x000fea0003c00000 */
[----:B------:R0:W1:Y:S02]  /*3670*/  SHFL.BFLY P0, R13, R15, R16, R17 ;  /* 0x0c0000100f0d7389 */ /* 0x0000640000000011 */
[----:B01----:R-:W-:Y:S05]  /*3680*/  ENDCOLLECTIVE ;  /* 0x000000000000791b */ /* 0x003fea0003800000 */
.L_x_52:
[----:B------:R-:W-:Y:S01]  /*3690*/  HFMA2 R16, -RZ, RZ, 0, 5.9604644775390625e-08 ;  /* 0x00000001ff107431 */ /* 0x000fe200000001ff */
[----:B------:R-:W-:-:S05]  /*36a0*/  MOV R12, R13 ;  /* 0x0000000d000c7202 */ /* 0x000fca0000000f00 */
[----:B------:R-:W-:-:S05]  /*36b0*/  FADD R12, R11, R12 ;  /* 0x0000000c0b0c7221 */ /* 0x000fca0000000000 */
[----:B------:R-:W-:-:S07]  /*36c0*/  MOV R15, R12 ;  /* 0x0000000c000f7202 */ /* 0x000fce0000000f00 */
[----:B------:R-:W-:Y:S05]  /*36d0*/  WARPSYNC.COLLECTIVE R14, `(.L_x_53) ;  /* 0x000000000e087348 */ /* 0x000fea0003c00000 */
[----:B------:R0:W1:Y:S02]  /*36e0*/  SHFL.BFLY P0, R13, R15, R16, R17 ;  /* 0x0c0000100f0d7389 */ /* 0x0000640000000011 */
[----:B01----:R-:W-:Y:S05]  /*36f0*/  ENDCOLLECTIVE ;  /* 0x000000000000791b */ /* 0x003fea0003800000 */
.L_x_53:
[----:B------:R-:W-:Y:S05]  /*3700*/  BRA `(.L_x_54) ;  /* 0xffffffe8005c7947 */ /* 0x000fea000383ffff */
        .weak           $__internal_0_$__cuda_sm3x_div_rn_noftz_f32_slowpath
        .type           $__internal_0_$__cuda_sm3x_div_rn_noftz_f32_slowpath,@function
        .size           $__internal_0_$__cuda_sm3x_div_rn_noftz_f32_slowpath,(.L_x_67 - $__internal_0_$__cuda_sm3x_div_rn_noftz_f32_slowpath)
$__internal_0_$__cuda_sm3x_div_rn_noftz_f32_slowpath:
[----:B------:R-:W-:Y:S01]  /*3710*/  SHF.R.U32.HI R10, RZ, 0x17, R2 ;  /* 0x00000017ff0a7819 */ /* 0x000fe20000011602 */
[----:B------:R-:W-:Y:S01]  /*3720*/  BSSY.RECONVERGENT B1, `(.L_x_55) ;  /* 0x0000064000017945 */ /* 0x000fe20003800200 */
[----:B------:R-:W-:Y:S02]  /*3730*/  SHF.R.U32.HI R9, RZ, 0x17, R3 ;  /* 0x00000017ff097819 */ /* 0x000fe40000011603 */
[----:B------:R-:W-:Y:S02]  /*3740*/  LOP3.LUT R10, R10, 0xff, RZ, 0xc0, !PT ;  /* 0x000000ff0a0a7812 */ /* 0x000fe400078ec0ff */
[----:B------:R-:W-:Y:S02]  /*3750*/  LOP3.LUT R15, R9, 0xff, RZ, 0xc0, !PT ;  /* 0x000000ff090f7812 */ /* 0x000fe400078ec0ff */
[----:B------:R-:W-:Y:S02]  /*3760*/  IADD3 R14, PT, PT, R10, -0x1, RZ ;  /* 0xffffffff0a0e7810 */ /* 0x000fe40007ffe0ff */
[----:B------:R-:W-:-:S02]  /*3770*/  IADD3 R13, PT, PT, R15, -0x1, RZ ;  /* 0xffffffff0f0d7810 */ /* 0x000fc40007ffe0ff */
[----:B------:R-:W-:Y:S02]  /*3780*/  ISETP.GT.U32.AND P0, PT, R14, 0xfd, PT ;  /* 0x000000fd0e00780c */ /* 0x000fe40003f04070 */
[----:B------:R-:W-:Y:S02]  /*3790*/  MOV R11, R3 ;  /* 0x00000003000b7202 */ /* 0x000fe40000000f00 */
[----:B------:R-:W-:Y:S02]  /*37a0*/  ISETP.GT.U32.OR P0, PT, R13, 0xfd, P0 ;  /* 0x000000fd0d00780c */ /* 0x000fe40000704470 */
[----:B------:R-:W-:-:S11]  /*37b0*/  MOV R12, R2 ;  /* 0x00000002000c7202 */ /* 0x000fd60000000f00 */
[----:B------:R-:W-:Y:S01]  /*37c0*/  @!P0 MOV R9, RZ ;  /* 0x000000ff00098202 */ /* 0x000fe20000000f00 */
[----:B------:R-:W-:Y:S06]  /*37d0*/  @!P0 BRA `(.L_x_56) ;  /* 0x00000000005c8947 */ /* 0x000fec0003800000 */
[----:B------:R-:W-:Y:S02]  /*37e0*/  FSETP.GTU.FTZ.AND P1, PT, |R2|, +INF , PT ;  /* 0x7f8000000200780b */ /* 0x000fe40003f3c200 */
[----:B------:R-:W-:-:S04]  /*37f0*/  FSETP.GTU.FTZ.AND P0, PT, |R3|, +INF , PT ;  /* 0x7f8000000300780b */ /* 0x000fc80003f1c200 */
[----:B------:R-:W-:-:S13]  /*3800*/  PLOP3.LUT P0, PT, P0, P1, PT, 0xf8, 0x8f ;  /* 0x00000000008f781c */ /* 0x000fda0000703f70 */
[----:B------:R-:W-:Y:S05]  /*3810*/  @P0 BRA `(.L_x_57) ;  /* 0x00000004004c0947 */ /* 0x000fea0003800000 */
[----:B------:R-:W-:-:S13]  /*3820*/  LOP3.LUT P0, RZ, R12, 0x7fffffff, R11, 0xc8, !PT ;  /* 0x7fffffff0cff7812 */ /* 0x000fda000780c80b */
[----:B------:R-:W-:Y:S05]  /*3830*/  @!P0 BRA `(.L_x_58) ;  /* 0x00000004003c8947 */ /* 0x000fea0003800000 */
[C---:B------:R-:W-:Y:S02]  /*3840*/  FSETP.NEU.FTZ.AND P2, PT, |R3|.reuse, +INF , PT ;  /* 0x7f8000000300780b */ /* 0x040fe40003f5d200 */
[----:B------:R-:W-:Y:S02]  /*3850*/  FSETP.NEU.FTZ.AND P1, PT, |R2|, +INF , PT ;  /* 0x7f8000000200780b */ /* 0x000fe40003f3d200 */
[----:B------:R-:W-:-:S11]  /*3860*/  FSETP.NEU.FTZ.AND P0, PT, |R3|, +INF , PT ;  /* 0x7f8000000300780b */ /* 0x000fd60003f1d200 */
[----:B------:R-:W-:Y:S05]  /*3870*/  @!P1 BRA !P2, `(.L_x_58) ;  /* 0x00000004002c9947 */ /* 0x000fea0005000000 */
[----:B------:R-:W-:-:S04]  /*3880*/  LOP3.LUT P2, RZ, R11, 0x7fffffff, RZ, 0xc0, !PT ;  /* 0x7fffffff0bff7812 */ /* 0x000fc8000784c0ff */
[----:B------:R-:W-:-:S13]  /*3890*/  PLOP3.LUT P1, PT, P1, P2, PT, 0x2f, 0xf2 ;  /* 0x0000000000f2781c */ /* 0x000fda0000f24577 */
[----:B------:R-:W-:Y:S05]  /*38a0*/  @P1 BRA `(.L_x_59) ;  /* 0x0000000400181947 */ /* 0x000fea0003800000 */
[----:B------:R-:W-:-:S04]  /*38b0*/  LOP3.LUT P1, RZ, R12, 0x7fffffff, RZ, 0xc0, !PT ;  /* 0x7fffffff0cff7812 */ /* 0x000fc8000782c0ff */
[----:B------:R-:W-:-:S13]  /*38c0*/  PLOP3.LUT P0, PT, P0, P1, PT, 0x2f, 0xf2 ;  /* 0x0000000000f2781c */ /* 0x000fda0000702577 */
[----:B------:R-:W-:Y:S05]  /*38d0*/  @P0 BRA `(.L_x_60) ;  /* 0x0000000400000947 */ /* 0x000fea0003800000 */
[----:B------:R-:W-:Y:S02]  /*38e0*/  ISETP.GE.AND P0, PT, R13, RZ, PT ;  /* 0x000000ff0d00720c */ /* 0x000fe40003f06270 */
[----:B------:R-:W-:-:S11]  /*38f0*/  ISETP.GE.AND P1, PT, R14, RZ, PT ;  /* 0x000000ff0e00720c */ /* 0x000fd60003f26270 */
[----:B------:R-:W-:Y:S01]  /*3900*/  @P0 MOV R9, RZ ;  /* 0x000000ff00090202 */ /* 0x000fe20000000f00 */
[----:B------:R-:W-:Y:S01]  /*3910*/  @!P0 FFMA R11, R3, 1.84467440737095516160e+19, RZ ;  /* 0x5f800000030b8823 */ /* 0x000fe200000000ff */
[----:B------:R-:W-:Y:S01]  /*3920*/  @!P0 MOV R9, 0xffffffc0 ;  /* 0xffffffc000098802 */ /* 0x000fe20000000f00 */
[----:B------:R-:W-:-:S03]  /*3930*/  @!P1 FFMA R12, R2, 1.84467440737095516160e+19, RZ ;  /* 0x5f800000020c9823 */ /* 0x000fc600000000ff */
[----:B------:R-:W-:-:S07]  /*3940*/  @!P1 IADD3 R9, PT, PT, R9, 0x40, RZ ;  /* 0x0000004009099810 */ /* 0x000fce0007ffe0ff */
.L_x_56:
[----:B------:R-:W-:Y:S01]  /*3950*/  LEA R3, R10, 0xc0800000, 0x17 ;  /* 0xc08000000a037811 */ /* 0x000fe200078eb8ff */
[----:B------:R-:W-:Y:S03]  /*3960*/  BSSY.RECONVERGENT B2, `(.L_x_61) ;  /* 0x0000036000027945 */ /* 0x000fe60003800200 */
[----:B------:R-:W-:Y:S02]  /*3970*/  IADD3 R13, PT, PT, -R3, R12, RZ ;  /* 0x0000000c030d7210 */ /* 0x000fe40007ffe1ff */
[----:B------:R-:W-:Y:S02]  /*3980*/  IADD3 R12, PT, PT, R15, -0x7f, RZ ;  /* 0xffffff810f0c7810 */ /* 0x000fe40007ffe0ff */
[----:B------:R-:W0:Y:S01]  /*3990*/  MUFU.RCP R14, R13 ;  /* 0x0000000d000e7308 */ /* 0x000e220000001000 */
[----:B------:R-:W-:Y:S02]  /*39a0*/  FADD.FTZ R16, -R13, -RZ ;  /* 0x800000ff0d107221 */ /* 0x000fe40000010100 */
[C---:B------:R-:W-:Y:S01]  /*39b0*/  IMAD R3, R12.reuse, -0x800000, R11 ;  /* 0xff8000000c037824 */ /* 0x040fe200078e020b */
[----:B------:R-:W-:-:S04]  /*39c0*/  IADD3 R12, PT, PT, R12, 0x7f, -R10 ;  /* 0x0000007f0c0c7810 */ /* 0x000fc80007ffe80a */
[----:B------:R-:W-:Y:S01]  /*39d0*/  IADD3 R12, PT, PT, R12, R9, RZ ;  /* 0x000000090c0c7210 */ /* 0x000fe20007ffe0ff */
[----:B0-----:R-:W-:-:S04]  /*39e0*/  FFMA R15, R14, R16, 1 ;  /* 0x3f8000000e0f7423 */ /* 0x001fc80000000010 */
[----:B------:R-:W-:-:S04]  /*39f0*/  FFMA R18, R14, R15, R14 ;  /* 0x0000000f0e127223 */ /* 0x000fc8000000000e */
[----:B------:R-:W-:-:S04]  /*3a00*/  FFMA R11, R3, R18, RZ ;  /* 0x00000012030b7223 */ /* 0x000fc800000000ff */
[----:B------:R-:W-:-:S04]  /*3a10*/  FFMA R14, R16, R11, R3 ;  /* 0x0000000b100e7223 */ /* 0x000fc80000000003 */
[----:B------:R-:W-:-:S04]  /*3a20*/  FFMA R15, R18, R14, R11 ;  /* 0x0000000e120f7223 */ /* 0x000fc8000000000b */
[----:B------:R-:W-:-:S04]  /*3a30*/  FFMA R16, R16, R15, R3 ;  /* 0x0000000f10107223 */ /* 0x000fc80000000003 */
[----:B------:R-:W-:-:S05]  /*3a40*/  FFMA R3, R18, R16, R15 ;  /* 0x0000001012037223 */ /* 0x000fca000000000f */
[----:B------:R-:W-:-:S04]  /*3a50*/  SHF.R.U32.HI R10, RZ, 0x17, R3 ;  /* 0x00000017ff0a7819 */ /* 0x000fc80000011603 */
[----:B------:R-:W-:-:S04]  /*3a60*/  LOP3.LUT R10, R10, 0xff, RZ, 0xc0, !PT ;  /* 0x000000ff0a0a7812 */ /* 0x000fc800078ec0ff */
[----:B------:R-:W-:-:S04]  /*3a70*/  IADD3 R13, PT, PT, R10, R12, RZ ;  /* 0x0000000c0a0d7210 */ /* 0x000fc80007ffe0ff */
[----:B------:R-:W-:-:S04]  /*3a80*/  IADD3 R9, PT, PT, R13, -0x1, RZ ;  /* 0xffffffff0d097810 */ /* 0x000fc80007ffe0ff */
[----:B------:R-:W-:-:S13]  /*3a90*/  ISETP.GE.U32.AND P0, PT, R9, 0xfe, PT ;  /* 0x000000fe0900780c */ /* 0x000fda0003f06070 */
[----:B------:R-:W-:Y:S05]  /*3aa0*/  @!P0 BRA `(.L_x_62) ;  /* 0x0000000000808947 */ /* 0x000fea0003800000 */
[----:B------:R-:W-:-:S13]  /*3ab0*/  ISETP.GT.AND P0, PT, R13, 0xfe, PT ;  /* 0x000000fe0d00780c */ /* 0x000fda0003f04270 */
[----:B------:R-:W-:Y:S05]  /*3ac0*/  @P0 BRA `(.L_x_63) ;  /* 0x00000000006c0947 */ /* 0x000fea0003800000 */
[----:B------:R-:W-:-:S13]  /*3ad0*/  ISETP.GE.AND P0, PT, R13, 0x1, PT ;  /* 0x000000010d00780c */ /* 0x000fda0003f06270 */
[----:B------:R-:W-:Y:S05]  /*3ae0*/  @P0 BRA `(.L_x_64) ;  /* 0x0000000000740947 */ /* 0x000fea0003800000 */
[----:B------:R-:W-:Y:S02]  /*3af0*/  ISETP.GE.AND P0, PT, R13, -0x18, PT ;  /* 0xffffffe80d00780c */ /* 0x000fe40003f06270 */
[----:B------:R-:W-:-:S11]  /*3b00*/  LOP3.LUT R3, R3, 0x80000000, RZ, 0xc0, !PT ;  /* 0x8000000003037812 */ /* 0x000fd600078ec0ff */
[----:B------:R-:W-:Y:S05]  /*3b10*/  @!P0 BRA `(.L_x_64) ;  /* 0x0000000000688947 */ /* 0x000fea0003800000 */
[CCC-:B------:R-:W-:Y:S01]  /*3b20*/  FFMA.RZ R9, R18.reuse, R16.reuse, R15.reuse ;  /* 0x0000001012097223 */ /* 0x1c0fe2000000c00f */
[C---:B------:R-:W-:Y:S01]  /*3b30*/  IADD3 R12, PT, PT, R13.reuse, 0x20, RZ ;  /* 0x000000200d0c7810 */ /* 0x040fe20007ffe0ff */
[CCC-:B------:R-:W-:Y:S01]  /*3b40*/  FFMA.RM R10, R18.reuse, R16.reuse, R15.reuse ;  /* 0x00000010120a7223 */ /* 0x1c0fe2000000400f */
[----:B------:R-:W-:Y:S02]  /*3b50*/  ISETP.NE.AND P2, PT, R13, RZ, PT ;  /* 0x000000ff0d00720c */ /* 0x000fe40003f45270 */
[----:B------:R-:W-:Y:S01]  /*3b60*/  LOP3.LUT R11, R9, 0x7fffff, RZ, 0xc0, !PT ;  /* 0x007fffff090b7812 */ /* 0x000fe200078ec0ff */
[----:B------:R-:W-:Y:S01]  /*3b70*/  FFMA.RP R9, R18, R16, R15 ;  /* 0x0000001012097223 */ /* 0x000fe2000000800f */
[----:B------:R-:W-:Y:S02]  /*3b80*/  ISETP.NE.AND P1, PT, R13, RZ, PT ;  /* 0x000000ff0d00720c */ /* 0x000fe40003f25270 */
[----:B------:R-:W-:Y:S02]  /*3b90*/  LOP3.LUT R11, R11, 0x800000, RZ, 0xfc, !PT ;  /* 0x008000000b0b7812 */ /* 0x000fe400078efcff */
[----:B------:R-:W-:-:S02]  /*3ba0*/  IADD3 R13, PT, PT, -R13, RZ, RZ ;  /* 0x000000ff0d0d7210 */ /* 0x000fc40007ffe1ff */
[----:B------:R-:W-:Y:S02]  /*3bb0*/  SHF.L.U32 R12, R11, R12, RZ ;  /* 0x0000000c0b0c7219 */ /* 0x000fe400000006ff */
[----:B------:R-:W-:Y:S02]  /*3bc0*/  FSETP.NEU.FTZ.AND P0, PT, R9, R10, PT ;  /* 0x0000000a0900720b */ /* 0x000fe40003f1d000 */
[----:B------:R-:W-:Y:S02]  /*3bd0*/  SEL R10, R13, RZ, P2 ;  /* 0x000000ff0d0a7207 */ /* 0x000fe40001000000 */
[----:B------:R-:W-:Y:S02]  /*3be0*/  ISETP.NE.AND P1, PT, R12, RZ, P1 ;  /* 0x000000ff0c00720c */ /* 0x000fe40000f25270 */
[----:B------:R-:W-:Y:S02]  /*3bf0*/  SHF.R.U32.HI R10, RZ, R10, R11 ;  /* 0x0000000aff0a7219 */ /* 0x000fe4000001160b */
[----:B------:R-:W-:-:S02]  /*3c00*/  PLOP3.LUT P0, PT, P0, P1, PT, 0xf8, 0x8f ;  /* 0x00000000008f781c */ /* 0x000fc40000703f70 */
[----:B------:R-:W-:Y:S02]  /*3c10*/  SHF.R.U32.HI R12, RZ, 0x1, R10 ;  /* 0x00000001ff0c7819 */ /* 0x000fe4000001160a */
[----:B------:R-:W-:-:S04]  /*3c20*/  SEL R9, RZ, 0x1, !P0 ;  /* 0x00000001ff097807 */ /* 0x000fc80004000000 */
[----:B------:R-:W-:-:S04]  /*3c30*/  LOP3.LUT R9, R9, 0x1, R12, 0xf8, !PT ;  /* 0x0000000109097812 */ /* 0x000fc800078ef80c */
[----:B------:R-:W-:-:S04]  /*3c40*/  LOP3.LUT R9, R9, R10, RZ, 0xc0, !PT ;  /* 0x0000000a09097212 */ /* 0x000fc800078ec0ff */
[----:B------:R-:W-:-:S04]  /*3c50*/  IADD3 R12, PT, PT, R12, R9, RZ ;  /* 0x000000090c0c7210 */ /* 0x000fc80007ffe0ff */
[----:B------:R-:W-:Y:S01]  /*3c60*/  LOP3.LUT R3, R12, R3, RZ, 0xfc, !PT ;  /* 0x000000030c037212 */ /* 0x000fe200078efcff */
[----:B------:R-:W-:Y:S06]  /*3c70*/  BRA `(.L_x_64) ;  /* 0x0000000000107947 */ /* 0x000fec0003800000 */
.L_x_63:
[----:B------:R-:W-:-:S04]  /*3c80*/  LOP3.LUT R3, R3, 0x80000000, RZ, 0xc0, !PT ;  /* 0x8000000003037812 */ /* 0x000fc800078ec0ff */
[----:B------:R-:W-:Y:S01]  /*3c90*/  LOP3.LUT R3, R3, 0x7f800000, RZ, 0xfc, !PT ;  /* 0x7f80000003037812 */ /* 0x000fe200078efcff */
[----:B------:R-:W-:Y:S06]  /*3ca0*/  BRA `(.L_x_64) ;  /* 0x0000000000047947 */ /* 0x000fec0003800000 */
.L_x_62:
[----:B------:R-:W-:-:S07]  /*3cb0*/  LEA R3, R12, R3, 0x17 ;  /* 0x000000030c037211 */ /* 0x000fce00078eb8ff */
.L_x_64:
[----:B------:R-:W-:Y:S05]  /*3cc0*/  BSYNC.RECONVERGENT B2 ;  /* 0x0000000000027941 */ /* 0x000fea0003800200 */
.L_x_61:
[----:B------:R-:W-:Y:S05]  /*3cd0*/  BRA `(.L_x_65) ;  /* 0x0000000000207947 */ /* 0x000fea0003800000 */
.L_x_60:
[----:B------:R-:W-:-:S04]  /*3ce0*/  LOP3.LUT R3, R12, 0x80000000, R11, 0x48, !PT ;  /* 0x800000000c037812 */ /* 0x000fc800078e480b */
[----:B------:R-:W-:Y:S01]  /*3cf0*/  LOP3.LUT R3, R3, 0x7f800000, RZ, 0xfc, !PT ;  /* 0x7f80000003037812 */ /* 0x000fe200078efcff */
[----:B------:R-:W-:Y:S06]  /*3d00*/  BRA `(.L_x_65) ;  /* 0x0000000000147947 */ /* 0x000fec0003800000 */
.L_x_59:
[----:B------:R-:W-:Y:S01]  /*3d10*/  LOP3.LUT R3, R12, 0x80000000, R11, 0x48, !PT ;  /* 0x800000000c037812 */ /* 0x000fe200078e480b */
[----:B------:R-:W-:Y:S06]  /*3d20*/  BRA `(.L_x_65) ;  /* 0x00000000000c7947 */ /* 0x000fec0003800000 */
.L_x_58:
[----:B------:R-:W0:Y:S01]  /*3d30*/  MUFU.RSQ R3, -QNAN ;  /* 0xffc0000000037908 */ /* 0x000e220000001400 */
[----:B------:R-:W-:Y:S05]  /*3d40*/  BRA `(.L_x_65) ;  /* 0x0000000000047947 */ /* 0x000fea0003800000 */
.L_x_57:
[----:B------:R-:W-:-:S07]  /*3d50*/  FADD.FTZ R3, R3, R2 ;  /* 0x0000000203037221 */ /* 0x000fce0000010000 */
.L_x_65:
[----:B------:R-:W-:Y:S05]  /*3d60*/  BSYNC.RECONVERGENT B1 ;  /* 0x0000000000017941 */ /* 0x000fea0003800200 */
.L_x_55:
[----:B------:R-:W-:-:S04]  /*3d70*/  HFMA2 R9, -RZ, RZ, 0, 0 ;  /* 0x00000000ff097431 */ /* 0x000fc800000001ff */
[----:B0-----:R-:W-:Y:S05]  /*3d80*/  RET.REL.NODEC R8 `(_Z35attention_fwd_kernel_fp16_optimizedILi64EEvPK6__halfS2_S2_PS0_iiiiif) ;  /* 0xffffffc0089c7950 */ /* 0x001fea0003c3ffff */
.L_x_66:
[----:B------:R-:W-:-:S00]  /*3d90*/  BRA `(.L_x_66) ;  /* 0xfffffffc00fc7947 */ /* 0x000fc0000383ffff */
[----:B------:R-:W-:-:S00]  /*3da0*/  NOP ;  /* 0x0000000000007918 */ /* 0x000fc00000000000 */
        /* <DEDUP_REMOVED lines=13> */
.L_x_67:


//--------------------- .nv.shared._Z35attention_fwd_kernel_fp16_optimizedILi64EEvPK6__halfS2_S2_PS0_iiiiif --------------------------
	.section	.nv.shared._Z35attention_fwd_kernel_fp16_optimizedILi64EEvPK6__halfS2_S2_PS0_iiiiif,"aw",@nobits
	.sectionflags	@""
	.align	16
	.zero		1024


//--------------------- .nv.shared.reserved.0     --------------------------
	.section	.nv.shared.reserved.0,"aw",@nobits
	.weak		__nv_reservedSMEM_offset_0_alias
	.size		__nv_reservedSMEM_offset_0_alias, 0, 64
	.other		__nv_reservedSMEM_offset_0_alias,@"STO_CUDA_RESERVED_SHARED STV_DEFAULT"
__nv_reservedSMEM_offset_0_alias:
	.zero		0
	.zero		64


//--------------------- .nv.constant0._Z35attention_fwd_kernel_fp16_optimizedILi64EEvPK6__halfS2_S2_PS0_iiiiif --------------------------
	.section	.nv.constant0._Z35attention_fwd_kernel_fp16_optimizedILi64EEvPK6__halfS2_S2_PS0_iiiiif,"a",@progbits
	.sectionflags	@""
	.align	4
.nv.constant0._Z35attention_fwd_kernel_fp16_optimizedILi64EEvPK6__halfS2_S2_PS0_iiiiif:
	.zero		952


//--------------------- SYMBOLS --------------------------

	.type		.nv.reservedSmem.offset0,@object
	.size		.nv.reservedSmem.offset0,0x4
	.type		.nv.reservedSmem.cap,@object
	.size		.nv.reservedSmem.cap,0x4
